//
// Generated by NVIDIA NVVM Compiler
//
// Compiler Build ID: CL-36424714
// Cuda compilation tools, release 13.0, V13.0.88
// Based on NVVM 20.0.0
//

.version 9.0
.target sm_100
.address_size 64

	// .globl	fft
.global .align 4 .b8 __cudart_i2opi_f[24] = {65, 144, 67, 60, 153, 149, 98, 219, 192, 221, 52, 245, 209, 87, 39, 252, 41, 21, 68, 78, 110, 131, 249, 162};

.visible .entry fft(
	.param .u64 .ptr .align 1 fft_param_0,
	.param .u64 .ptr .align 1 fft_param_1,
	.param .u32 fft_param_2
)
{
	.local .align 4 .b8 	__local_depot0[28];
	.reg .b64 	%SP;
	.reg .b64 	%SPL;
	.reg .pred 	%p<23>;
	.reg .b32 	%r<116>;
	.reg .b32 	%f<78>;
	.reg .b64 	%rd<52>;
	.reg .b64 	%fd<9>;

	mov.u64 	%SPL, __local_depot0;
	ld.param.u64 	%rd16, [fft_param_0];
	ld.param.u64 	%rd17, [fft_param_1];
	ld.param.u32 	%r42, [fft_param_2];
	cvta.to.global.u64 	%rd1, %rd17;
	cvta.to.global.u64 	%rd2, %rd16;
	add.u64 	%rd3, %SPL, 0;
	add.u64 	%rd4, %SPL, 0;
	mov.u32 	%r1, %tid.x;
	setp.lt.s32 	%p1, %r42, 2;
	mov.b32 	%r105, 0;
	@%p1 bra 	$L__BB0_3;
	mov.b32 	%r105, 0;
	mov.b32 	%r102, 1;
	mov.u32 	%r103, %r1;
$L__BB0_2:
	shl.b32 	%r46, %r105, 1;
	and.b32  	%r47, %r103, 1;
	or.b32  	%r105, %r47, %r46;
	shr.u32 	%r103, %r103, 1;
	shl.b32 	%r102, %r102, 1;
	setp.lt.s32 	%p2, %r102, %r42;
	@%p2 bra 	$L__BB0_2;
$L__BB0_3:
	mov.u32 	%r48, %ntid.x;
	mov.u32 	%r49, %ctaid.x;
	mul.lo.s32 	%r50, %r49, %r48;
	add.s32 	%r51, %r105, %r50;
	shl.b32 	%r52, %r51, 1;
	mul.wide.s32 	%rd20, %r52, 4;
	add.s64 	%rd21, %rd2, %rd20;
	ld.global.f32 	%f18, [%rd21];
	ld.global.f32 	%f19, [%rd21+4];
	bar.sync 	0;
	add.s32 	%r9, %r50, %r1;
	mul.wide.s32 	%rd22, %r9, 8;
	add.s64 	%rd5, %rd1, %rd22;
	st.global.f32 	[%rd5], %f18;
	st.global.f32 	[%rd5+4], %f19;
	bar.sync 	0;
	setp.lt.s32 	%p3, %r42, 2;
	@%p3 bra 	$L__BB0_25;
	mov.b32 	%r107, 2;
	mov.b32 	%r106, 1;
$L__BB0_5:
	rem.s32 	%r12, %r1, %r107;
	setp.lt.s32 	%p4, %r12, %r106;
	selp.b32 	%r55, 0, %r106, %p4;
	sub.s32 	%r56, %r12, %r55;
	cvt.rn.f64.s32 	%fd1, %r56;
	mul.f64 	%fd2, %fd1, 0dC01921FB54442D18;
	cvt.rn.f64.s32 	%fd3, %r107;
	div.rn.f64 	%fd4, %fd2, %fd3;
	cvt.rn.f32.f64 	%f1, %fd4;
	mul.f32 	%f20, %f1, 0f3F22F983;
	cvt.rni.s32.f32 	%r115, %f20;
	cvt.rn.f32.s32 	%f21, %r115;
	fma.rn.f32 	%f22, %f21, 0fBFC90FDA, %f1;
	fma.rn.f32 	%f23, %f21, 0fB3A22168, %f22;
	fma.rn.f32 	%f75, %f21, 0fA7C234C5, %f23;
	abs.f32 	%f3, %f1;
	setp.ltu.f32 	%p5, %f3, 0f47CE4780;
	mov.u32 	%r111, %r115;
	mov.f32 	%f74, %f75;
	@%p5 bra 	$L__BB0_13;
	setp.neu.f32 	%p6, %f3, 0f7F800000;
	@%p6 bra 	$L__BB0_8;
	mov.f32 	%f26, 0f00000000;
	mul.rn.f32 	%f74, %f1, %f26;
	mov.b32 	%r111, 0;
	bra.uni 	$L__BB0_13;
$L__BB0_8:
	mov.b32 	%r14, %f1;
	shl.b32 	%r58, %r14, 8;
	or.b32  	%r15, %r58, -2147483648;
	mov.b64 	%rd50, 0;
	mov.b32 	%r108, 0;
	mov.u64 	%rd48, __cudart_i2opi_f;
	mov.u64 	%rd49, %rd4;
$L__BB0_9:
	.pragma "nounroll";
	ld.global.nc.u32 	%r59, [%rd48];
	mad.wide.u32 	%rd25, %r59, %r15, %rd50;
	shr.u64 	%rd50, %rd25, 32;
	st.local.u32 	[%rd49], %rd25;
	add.s32 	%r108, %r108, 1;
	add.s64 	%rd49, %rd49, 4;
	add.s64 	%rd48, %rd48, 4;
	setp.ne.s32 	%p7, %r108, 6;
	@%p7 bra 	$L__BB0_9;
	shr.u32 	%r60, %r14, 23;
	st.local.u32 	[%rd4+24], %rd50;
	and.b32  	%r18, %r60, 31;
	and.b32  	%r61, %r60, 224;
	add.s32 	%r62, %r61, -128;
	shr.u32 	%r63, %r62, 5;
	mul.wide.u32 	%rd26, %r63, 4;
	sub.s64 	%rd12, %rd4, %rd26;
	ld.local.u32 	%r109, [%rd12+24];
	ld.local.u32 	%r110, [%rd12+20];
	setp.eq.s32 	%p8, %r18, 0;
	@%p8 bra 	$L__BB0_12;
	shf.l.wrap.b32 	%r109, %r110, %r109, %r18;
	ld.local.u32 	%r64, [%rd12+16];
	shf.l.wrap.b32 	%r110, %r64, %r110, %r18;
$L__BB0_12:
	shr.u32 	%r65, %r109, 30;
	shf.l.wrap.b32 	%r66, %r110, %r109, 2;
	shl.b32 	%r67, %r110, 2;
	shr.u32 	%r68, %r66, 31;
	add.s32 	%r69, %r68, %r65;
	neg.s32 	%r70, %r69;
	setp.lt.s32 	%p9, %r14, 0;
	selp.b32 	%r111, %r70, %r69, %p9;
	xor.b32  	%r71, %r66, %r14;
	shr.s32 	%r72, %r66, 31;
	xor.b32  	%r73, %r72, %r66;
	xor.b32  	%r74, %r72, %r67;
	cvt.u64.u32 	%rd27, %r73;
	shl.b64 	%rd28, %rd27, 32;
	cvt.u64.u32 	%rd29, %r74;
	or.b64  	%rd30, %rd28, %rd29;
	cvt.rn.f64.s64 	%fd5, %rd30;
	mul.f64 	%fd6, %fd5, 0d3BF921FB54442D19;
	cvt.rn.f32.f64 	%f24, %fd6;
	neg.f32 	%f25, %f24;
	setp.lt.s32 	%p10, %r71, 0;
	selp.f32 	%f74, %f25, %f24, %p10;
$L__BB0_13:
	setp.ltu.f32 	%p11, %f3, 0f47CE4780;
	add.s32 	%r76, %r111, 1;
	mul.rn.f32 	%f27, %f74, %f74;
	and.b32  	%r77, %r111, 1;
	setp.eq.b32 	%p12, %r77, 1;
	selp.f32 	%f28, %f74, 0f3F800000, %p12;
	fma.rn.f32 	%f29, %f27, %f28, 0f00000000;
	fma.rn.f32 	%f30, %f27, 0f37CBAC00, 0fBAB607ED;
	selp.f32 	%f31, 0fB94D4153, %f30, %p12;
	selp.f32 	%f32, 0f3C0885E4, 0f3D2AAABB, %p12;
	fma.rn.f32 	%f33, %f31, %f27, %f32;
	selp.f32 	%f34, 0fBE2AAAA8, 0fBEFFFFFF, %p12;
	fma.rn.f32 	%f35, %f33, %f27, %f34;
	fma.rn.f32 	%f36, %f35, %f29, %f28;
	and.b32  	%r78, %r76, 2;
	setp.eq.s32 	%p13, %r78, 0;
	mov.f32 	%f37, 0f00000000;
	sub.f32 	%f38, %f37, %f36;
	selp.f32 	%f7, %f36, %f38, %p13;
	@%p11 bra 	$L__BB0_21;
	setp.neu.f32 	%p14, %f3, 0f7F800000;
	@%p14 bra 	$L__BB0_16;
	mov.f32 	%f41, 0f00000000;
	mul.rn.f32 	%f75, %f1, %f41;
	mov.b32 	%r115, 0;
	bra.uni 	$L__BB0_21;
$L__BB0_16:
	mov.b32 	%r27, %f1;
	shl.b32 	%r80, %r27, 8;
	or.b32  	%r28, %r80, -2147483648;
	mov.b64 	%rd51, 0;
	mov.b32 	%r112, 0;
$L__BB0_17:
	.pragma "nounroll";
	mul.wide.u32 	%rd32, %r112, 4;
	mov.u64 	%rd33, __cudart_i2opi_f;
	add.s64 	%rd34, %rd33, %rd32;
	ld.global.nc.u32 	%r81, [%rd34];
	mad.wide.u32 	%rd35, %r81, %r28, %rd51;
	shr.u64 	%rd51, %rd35, 32;
	add.s64 	%rd36, %rd3, %rd32;
	st.local.u32 	[%rd36], %rd35;
	add.s32 	%r112, %r112, 1;
	setp.ne.s32 	%p15, %r112, 6;
	@%p15 bra 	$L__BB0_17;
	shr.u32 	%r82, %r27, 23;
	st.local.u32 	[%rd3+24], %rd51;
	and.b32  	%r31, %r82, 31;
	and.b32  	%r83, %r82, 224;
	add.s32 	%r84, %r83, -128;
	shr.u32 	%r85, %r84, 5;
	mul.wide.u32 	%rd37, %r85, 4;
	sub.s64 	%rd15, %rd3, %rd37;
	ld.local.u32 	%r113, [%rd15+24];
	ld.local.u32 	%r114, [%rd15+20];
	setp.eq.s32 	%p16, %r31, 0;
	@%p16 bra 	$L__BB0_20;
	shf.l.wrap.b32 	%r113, %r114, %r113, %r31;
	ld.local.u32 	%r86, [%rd15+16];
	shf.l.wrap.b32 	%r114, %r86, %r114, %r31;
$L__BB0_20:
	shr.u32 	%r87, %r113, 30;
	shf.l.wrap.b32 	%r88, %r114, %r113, 2;
	shl.b32 	%r89, %r114, 2;
	shr.u32 	%r90, %r88, 31;
	add.s32 	%r91, %r90, %r87;
	neg.s32 	%r92, %r91;
	setp.lt.s32 	%p17, %r27, 0;
	selp.b32 	%r115, %r92, %r91, %p17;
	xor.b32  	%r93, %r88, %r27;
	shr.s32 	%r94, %r88, 31;
	xor.b32  	%r95, %r94, %r88;
	xor.b32  	%r96, %r94, %r89;
	cvt.u64.u32 	%rd38, %r95;
	shl.b64 	%rd39, %rd38, 32;
	cvt.u64.u32 	%rd40, %r96;
	or.b64  	%rd41, %rd39, %rd40;
	cvt.rn.f64.s64 	%fd7, %rd41;
	mul.f64 	%fd8, %fd7, 0d3BF921FB54442D19;
	cvt.rn.f32.f64 	%f39, %fd8;
	neg.f32 	%f40, %f39;
	setp.lt.s32 	%p18, %r93, 0;
	selp.f32 	%f75, %f40, %f39, %p18;
$L__BB0_21:
	setp.ge.s32 	%p19, %r12, %r106;
	mul.rn.f32 	%f42, %f75, %f75;
	and.b32  	%r98, %r115, 1;
	setp.eq.b32 	%p20, %r98, 1;
	selp.f32 	%f43, 0f3F800000, %f75, %p20;
	fma.rn.f32 	%f44, %f42, %f43, 0f00000000;
	fma.rn.f32 	%f45, %f42, 0f37CBAC00, 0fBAB607ED;
	selp.f32 	%f46, %f45, 0fB94D4153, %p20;
	selp.f32 	%f47, 0f3D2AAABB, 0f3C0885E4, %p20;
	fma.rn.f32 	%f48, %f46, %f42, %f47;
	selp.f32 	%f49, 0fBEFFFFFF, 0fBE2AAAA8, %p20;
	fma.rn.f32 	%f50, %f48, %f42, %f49;
	fma.rn.f32 	%f51, %f50, %f44, %f43;
	and.b32  	%r99, %r115, 2;
	setp.eq.s32 	%p21, %r99, 0;
	mov.f32 	%f52, 0f00000000;
	sub.f32 	%f53, %f52, %f51;
	selp.f32 	%f11, %f51, %f53, %p21;
	@%p19 bra 	$L__BB0_23;
	mul.wide.s32 	%rd44, %r106, 8;
	add.s64 	%rd45, %rd5, %rd44;
	ld.global.f32 	%f63, [%rd45];
	mul.f32 	%f64, %f7, %f63;
	ld.global.f32 	%f65, [%rd45+4];
	mul.f32 	%f66, %f11, %f65;
	sub.f32 	%f67, %f64, %f66;
	mul.f32 	%f68, %f11, %f63;
	fma.rn.f32 	%f69, %f7, %f65, %f68;
	ld.global.f32 	%f70, [%rd5];
	add.f32 	%f76, %f70, %f67;
	ld.global.f32 	%f71, [%rd5+4];
	add.f32 	%f77, %f71, %f69;
	bra.uni 	$L__BB0_24;
$L__BB0_23:
	sub.s32 	%r100, %r9, %r106;
	mul.wide.s32 	%rd42, %r100, 8;
	add.s64 	%rd43, %rd1, %rd42;
	ld.global.f32 	%f54, [%rd5];
	mul.f32 	%f55, %f7, %f54;
	ld.global.f32 	%f56, [%rd5+4];
	mul.f32 	%f57, %f11, %f56;
	sub.f32 	%f58, %f55, %f57;
	mul.f32 	%f59, %f7, %f56;
	fma.rn.f32 	%f60, %f11, %f54, %f59;
	ld.global.f32 	%f61, [%rd43];
	sub.f32 	%f76, %f61, %f58;
	ld.global.f32 	%f62, [%rd43+4];
	sub.f32 	%f77, %f62, %f60;
$L__BB0_24:
	bar.sync 	0;
	st.global.f32 	[%rd5], %f76;
	st.global.f32 	[%rd5+4], %f77;
	bar.sync 	0;
	shl.b32 	%r107, %r107, 1;
	shl.b32 	%r106, %r106, 1;
	setp.le.s32 	%p22, %r107, %r42;
	@%p22 bra 	$L__BB0_5;
$L__BB0_25:
	ld.global.f32 	%f72, [%rd5];
	shl.b32 	%r101, %r9, 1;
	mul.wide.s32 	%rd46, %r101, 4;
	add.s64 	%rd47, %rd2, %rd46;
	st.global.f32 	[%rd47], %f72;
	ld.global.f32 	%f73, [%rd5+4];
	st.global.f32 	[%rd47+4], %f73;
	ret;

}
	// .globl	invfft
.visible .entry invfft(
	.param .u64 .ptr .align 1 invfft_param_0,
	.param .u64 .ptr .align 1 invfft_param_1,
	.param .u32 invfft_param_2
)
{
	.local .align 4 .b8 	__local_depot1[28];
	.reg .b64 	%SP;
	.reg .b64 	%SPL;
	.reg .pred 	%p<23>;
	.reg .b32 	%r<116>;
	.reg .b32 	%f<81>;
	.reg .b64 	%rd<52>;
	.reg .b64 	%fd<9>;

	mov.u64 	%SPL, __local_depot1;
	ld.param.u64 	%rd16, [invfft_param_0];
	ld.param.u64 	%rd17, [invfft_param_1];
	ld.param.u32 	%r42, [invfft_param_2];
	cvta.to.global.u64 	%rd1, %rd17;
	cvta.to.global.u64 	%rd2, %rd16;
	add.u64 	%rd3, %SPL, 0;
	add.u64 	%rd4, %SPL, 0;
	mov.u32 	%r1, %tid.x;
	setp.lt.s32 	%p1, %r42, 2;
	mov.b32 	%r105, 0;
	@%p1 bra 	$L__BB1_3;
	mov.b32 	%r105, 0;
	mov.b32 	%r102, 1;
	mov.u32 	%r103, %r1;
$L__BB1_2:
	shl.b32 	%r46, %r105, 1;
	and.b32  	%r47, %r103, 1;
	or.b32  	%r105, %r47, %r46;
	shr.u32 	%r103, %r103, 1;
	shl.b32 	%r102, %r102, 1;
	setp.lt.s32 	%p2, %r102, %r42;
	@%p2 bra 	$L__BB1_2;
$L__BB1_3:
	mov.u32 	%r48, %ntid.x;
	mov.u32 	%r49, %ctaid.x;
	mul.lo.s32 	%r50, %r49, %r48;
	add.s32 	%r51, %r105, %r50;
	shl.b32 	%r52, %r51, 1;
	mul.wide.s32 	%rd20, %r52, 4;
	add.s64 	%rd21, %rd2, %rd20;
	ld.global.f32 	%f18, [%rd21];
	ld.global.f32 	%f19, [%rd21+4];
	bar.sync 	0;
	add.s32 	%r9, %r50, %r1;
	mul.wide.s32 	%rd22, %r9, 8;
	add.s64 	%rd5, %rd1, %rd22;
	st.global.f32 	[%rd5], %f18;
	st.global.f32 	[%rd5+4], %f19;
	bar.sync 	0;
	setp.lt.s32 	%p3, %r42, 2;
	@%p3 bra 	$L__BB1_25;
	mov.b32 	%r107, 2;
	mov.b32 	%r106, 1;
$L__BB1_5:
	rem.s32 	%r12, %r1, %r107;
	setp.lt.s32 	%p4, %r12, %r106;
	selp.b32 	%r55, 0, %r106, %p4;
	sub.s32 	%r56, %r12, %r55;
	cvt.rn.f64.s32 	%fd1, %r56;
	mul.f64 	%fd2, %fd1, 0d401921FB54442D18;
	cvt.rn.f64.s32 	%fd3, %r107;
	div.rn.f64 	%fd4, %fd2, %fd3;
	cvt.rn.f32.f64 	%f1, %fd4;
	mul.f32 	%f20, %f1, 0f3F22F983;
	cvt.rni.s32.f32 	%r115, %f20;
	cvt.rn.f32.s32 	%f21, %r115;
	fma.rn.f32 	%f22, %f21, 0fBFC90FDA, %f1;
	fma.rn.f32 	%f23, %f21, 0fB3A22168, %f22;
	fma.rn.f32 	%f78, %f21, 0fA7C234C5, %f23;
	abs.f32 	%f3, %f1;
	setp.ltu.f32 	%p5, %f3, 0f47CE4780;
	mov.u32 	%r111, %r115;
	mov.f32 	%f77, %f78;
	@%p5 bra 	$L__BB1_13;
	setp.neu.f32 	%p6, %f3, 0f7F800000;
	@%p6 bra 	$L__BB1_8;
	mov.f32 	%f26, 0f00000000;
	mul.rn.f32 	%f77, %f1, %f26;
	mov.b32 	%r111, 0;
	bra.uni 	$L__BB1_13;
$L__BB1_8:
	mov.b32 	%r14, %f1;
	shl.b32 	%r58, %r14, 8;
	or.b32  	%r15, %r58, -2147483648;
	mov.b64 	%rd50, 0;
	mov.b32 	%r108, 0;
	mov.u64 	%rd48, __cudart_i2opi_f;
	mov.u64 	%rd49, %rd4;
$L__BB1_9:
	.pragma "nounroll";
	ld.global.nc.u32 	%r59, [%rd48];
	mad.wide.u32 	%rd25, %r59, %r15, %rd50;
	shr.u64 	%rd50, %rd25, 32;
	st.local.u32 	[%rd49], %rd25;
	add.s32 	%r108, %r108, 1;
	add.s64 	%rd49, %rd49, 4;
	add.s64 	%rd48, %rd48, 4;
	setp.ne.s32 	%p7, %r108, 6;
	@%p7 bra 	$L__BB1_9;
	shr.u32 	%r60, %r14, 23;
	st.local.u32 	[%rd4+24], %rd50;
	and.b32  	%r18, %r60, 31;
	and.b32  	%r61, %r60, 224;
	add.s32 	%r62, %r61, -128;
	shr.u32 	%r63, %r62, 5;
	mul.wide.u32 	%rd26, %r63, 4;
	sub.s64 	%rd12, %rd4, %rd26;
	ld.local.u32 	%r109, [%rd12+24];
	ld.local.u32 	%r110, [%rd12+20];
	setp.eq.s32 	%p8, %r18, 0;
	@%p8 bra 	$L__BB1_12;
	shf.l.wrap.b32 	%r109, %r110, %r109, %r18;
	ld.local.u32 	%r64, [%rd12+16];
	shf.l.wrap.b32 	%r110, %r64, %r110, %r18;
$L__BB1_12:
	shr.u32 	%r65, %r109, 30;
	shf.l.wrap.b32 	%r66, %r110, %r109, 2;
	shl.b32 	%r67, %r110, 2;
	shr.u32 	%r68, %r66, 31;
	add.s32 	%r69, %r68, %r65;
	neg.s32 	%r70, %r69;
	setp.lt.s32 	%p9, %r14, 0;
	selp.b32 	%r111, %r70, %r69, %p9;
	xor.b32  	%r71, %r66, %r14;
	shr.s32 	%r72, %r66, 31;
	xor.b32  	%r73, %r72, %r66;
	xor.b32  	%r74, %r72, %r67;
	cvt.u64.u32 	%rd27, %r73;
	shl.b64 	%rd28, %rd27, 32;
	cvt.u64.u32 	%rd29, %r74;
	or.b64  	%rd30, %rd28, %rd29;
	cvt.rn.f64.s64 	%fd5, %rd30;
	mul.f64 	%fd6, %fd5, 0d3BF921FB54442D19;
	cvt.rn.f32.f64 	%f24, %fd6;
	neg.f32 	%f25, %f24;
	setp.lt.s32 	%p10, %r71, 0;
	selp.f32 	%f77, %f25, %f24, %p10;
$L__BB1_13:
	setp.ltu.f32 	%p11, %f3, 0f47CE4780;
	add.s32 	%r76, %r111, 1;
	mul.rn.f32 	%f27, %f77, %f77;
	and.b32  	%r77, %r111, 1;
	setp.eq.b32 	%p12, %r77, 1;
	selp.f32 	%f28, %f77, 0f3F800000, %p12;
	fma.rn.f32 	%f29, %f27, %f28, 0f00000000;
	fma.rn.f32 	%f30, %f27, 0f37CBAC00, 0fBAB607ED;
	selp.f32 	%f31, 0fB94D4153, %f30, %p12;
	selp.f32 	%f32, 0f3C0885E4, 0f3D2AAABB, %p12;
	fma.rn.f32 	%f33, %f31, %f27, %f32;
	selp.f32 	%f34, 0fBE2AAAA8, 0fBEFFFFFF, %p12;
	fma.rn.f32 	%f35, %f33, %f27, %f34;
	fma.rn.f32 	%f36, %f35, %f29, %f28;
	and.b32  	%r78, %r76, 2;
	setp.eq.s32 	%p13, %r78, 0;
	mov.f32 	%f37, 0f00000000;
	sub.f32 	%f38, %f37, %f36;
	selp.f32 	%f7, %f36, %f38, %p13;
	@%p11 bra 	$L__BB1_21;
	setp.neu.f32 	%p14, %f3, 0f7F800000;
	@%p14 bra 	$L__BB1_16;
	mov.f32 	%f41, 0f00000000;
	mul.rn.f32 	%f78, %f1, %f41;
	mov.b32 	%r115, 0;
	bra.uni 	$L__BB1_21;
$L__BB1_16:
	mov.b32 	%r27, %f1;
	shl.b32 	%r80, %r27, 8;
	or.b32  	%r28, %r80, -2147483648;
	mov.b64 	%rd51, 0;
	mov.b32 	%r112, 0;
$L__BB1_17:
	.pragma "nounroll";
	mul.wide.u32 	%rd32, %r112, 4;
	mov.u64 	%rd33, __cudart_i2opi_f;
	add.s64 	%rd34, %rd33, %rd32;
	ld.global.nc.u32 	%r81, [%rd34];
	mad.wide.u32 	%rd35, %r81, %r28, %rd51;
	shr.u64 	%rd51, %rd35, 32;
	add.s64 	%rd36, %rd3, %rd32;
	st.local.u32 	[%rd36], %rd35;
	add.s32 	%r112, %r112, 1;
	setp.ne.s32 	%p15, %r112, 6;
	@%p15 bra 	$L__BB1_17;
	shr.u32 	%r82, %r27, 23;
	st.local.u32 	[%rd3+24], %rd51;
	and.b32  	%r31, %r82, 31;
	and.b32  	%r83, %r82, 224;
	add.s32 	%r84, %r83, -128;
	shr.u32 	%r85, %r84, 5;
	mul.wide.u32 	%rd37, %r85, 4;
	sub.s64 	%rd15, %rd3, %rd37;
	ld.local.u32 	%r113, [%rd15+24];
	ld.local.u32 	%r114, [%rd15+20];
	setp.eq.s32 	%p16, %r31, 0;
	@%p16 bra 	$L__BB1_20;
	shf.l.wrap.b32 	%r113, %r114, %r113, %r31;
	ld.local.u32 	%r86, [%rd15+16];
	shf.l.wrap.b32 	%r114, %r86, %r114, %r31;
$L__BB1_20:
	shr.u32 	%r87, %r113, 30;
	shf.l.wrap.b32 	%r88, %r114, %r113, 2;
	shl.b32 	%r89, %r114, 2;
	shr.u32 	%r90, %r88, 31;
	add.s32 	%r91, %r90, %r87;
	neg.s32 	%r92, %r91;
	setp.lt.s32 	%p17, %r27, 0;
	selp.b32 	%r115, %r92, %r91, %p17;
	xor.b32  	%r93, %r88, %r27;
	shr.s32 	%r94, %r88, 31;
	xor.b32  	%r95, %r94, %r88;
	xor.b32  	%r96, %r94, %r89;
	cvt.u64.u32 	%rd38, %r95;
	shl.b64 	%rd39, %rd38, 32;
	cvt.u64.u32 	%rd40, %r96;
	or.b64  	%rd41, %rd39, %rd40;
	cvt.rn.f64.s64 	%fd7, %rd41;
	mul.f64 	%fd8, %fd7, 0d3BF921FB54442D19;
	cvt.rn.f32.f64 	%f39, %fd8;
	neg.f32 	%f40, %f39;
	setp.lt.s32 	%p18, %r93, 0;
	selp.f32 	%f78, %f40, %f39, %p18;
$L__BB1_21:
	setp.ge.s32 	%p19, %r12, %r106;
	mul.rn.f32 	%f42, %f78, %f78;
	and.b32  	%r98, %r115, 1;
	setp.eq.b32 	%p20, %r98, 1;
	selp.f32 	%f43, 0f3F800000, %f78, %p20;
	fma.rn.f32 	%f44, %f42, %f43, 0f00000000;
	fma.rn.f32 	%f45, %f42, 0f37CBAC00, 0fBAB607ED;
	selp.f32 	%f46, %f45, 0fB94D4153, %p20;
	selp.f32 	%f47, 0f3D2AAABB, 0f3C0885E4, %p20;
	fma.rn.f32 	%f48, %f46, %f42, %f47;
	selp.f32 	%f49, 0fBEFFFFFF, 0fBE2AAAA8, %p20;
	fma.rn.f32 	%f50, %f48, %f42, %f49;
	fma.rn.f32 	%f51, %f50, %f44, %f43;
	and.b32  	%r99, %r115, 2;
	setp.eq.s32 	%p21, %r99, 0;
	mov.f32 	%f52, 0f00000000;
	sub.f32 	%f53, %f52, %f51;
	selp.f32 	%f11, %f51, %f53, %p21;
	@%p19 bra 	$L__BB1_23;
	mul.wide.s32 	%rd44, %r106, 8;
	add.s64 	%rd45, %rd5, %rd44;
	ld.global.f32 	%f63, [%rd45];
	mul.f32 	%f64, %f7, %f63;
	ld.global.f32 	%f65, [%rd45+4];
	mul.f32 	%f66, %f11, %f65;
	sub.f32 	%f67, %f64, %f66;
	mul.f32 	%f68, %f11, %f63;
	fma.rn.f32 	%f69, %f7, %f65, %f68;
	ld.global.f32 	%f70, [%rd5];
	add.f32 	%f79, %f70, %f67;
	ld.global.f32 	%f71, [%rd5+4];
	add.f32 	%f80, %f71, %f69;
	bra.uni 	$L__BB1_24;
$L__BB1_23:
	sub.s32 	%r100, %r9, %r106;
	mul.wide.s32 	%rd42, %r100, 8;
	add.s64 	%rd43, %rd1, %rd42;
	ld.global.f32 	%f54, [%rd5];
	mul.f32 	%f55, %f7, %f54;
	ld.global.f32 	%f56, [%rd5+4];
	mul.f32 	%f57, %f11, %f56;
	sub.f32 	%f58, %f55, %f57;
	mul.f32 	%f59, %f7, %f56;
	fma.rn.f32 	%f60, %f11, %f54, %f59;
	ld.global.f32 	%f61, [%rd43];
	sub.f32 	%f79, %f61, %f58;
	ld.global.f32 	%f62, [%rd43+4];
	sub.f32 	%f80, %f62, %f60;
$L__BB1_24:
	bar.sync 	0;
	st.global.f32 	[%rd5], %f79;
	st.global.f32 	[%rd5+4], %f80;
	bar.sync 	0;
	shl.b32 	%r107, %r107, 1;
	shl.b32 	%r106, %r106, 1;
	setp.le.s32 	%p22, %r107, %r42;
	@%p22 bra 	$L__BB1_5;
$L__BB1_25:
	ld.global.f32 	%f72, [%rd5];
	cvt.rn.f32.s32 	%f73, %r42;
	div.rn.f32 	%f74, %f72, %f73;
	shl.b32 	%r101, %r9, 1;
	mul.wide.s32 	%rd46, %r101, 4;
	add.s64 	%rd47, %rd2, %rd46;
	st.global.f32 	[%rd47], %f74;
	ld.global.f32 	%f75, [%rd5+4];
	div.rn.f32 	%f76, %f75, %f73;
	st.global.f32 	[%rd47+4], %f76;
	ret;

}


// ===== COMPILED SASS (sm_100) =====

	.target	sm_100

	.elftype	@"ET_EXEC"


//--------------------- .note.nv.tkinfo           --------------------------
	.section	.note.nv.tkinfo,"",@"SHT_NOTE"
	.sectionflags	@"SHF_NOTE_NV_TKINFO"
	.tkinfo
        /*0018*/ 	.word	0x00000002
        /*0030*/ 	.string	""
        /*0030*/ 	.string	"ptxas"
        /*0030*/ 	.string	"Cuda compilation tools, release 13.0, V13.0.88"
        /*0030*/ 	.string	"Build cuda_13.0.r13.0/compiler.36424714_0"
        /*0030*/ 	.string	"-arch sm_100 -m 64 "



//--------------------- .note.nv.cuinfo           --------------------------
	.section	.note.nv.cuinfo,"",@"SHT_NOTE"
	.sectionflags	@"SHF_NOTE_NV_CUINFO"
        /*0018*/ 	.short	0x0002
        /*001a*/ 	.short	0x0064
        /*001c*/ 	.short	0x0082
	.zero		2


//--------------------- .nv.info                  --------------------------
	.section	.nv.info,"",@"SHT_CUDA_INFO"
	.align	4


	//----- nvinfo : EIATTR_REGCOUNT
	.align		4
        /*0000*/ 	.byte	0x04, 0x2f
        /*0002*/ 	.short	(.L_2 - .L_1)
	.align		4
.L_1:
        /*0004*/ 	.word	index@(fft)
        /*0008*/ 	.word	0x0000001e


	//----- nvinfo : EIATTR_FRAME_SIZE
	.align		4
.L_2:
        /*000c*/ 	.byte	0x04, 0x11
        /*000e*/ 	.short	(.L_4 - .L_3)
	.align		4
.L_3:
        /*0010*/ 	.word	index@($__internal_2_$__cuda_sm20_div_rn_f64_full)
        /*0014*/ 	.word	0x00000020


	//----- nvinfo : EIATTR_FRAME_SIZE
	.align		4
.L_4:
        /*0018*/ 	.byte	0x04, 0x11
        /*001a*/ 	.short	(.L_6 - .L_5)
	.align		4
.L_5:
        /*001c*/ 	.word	index@(fft)
        /*0020*/ 	.word	0x00000020


	//----- nvinfo : EIATTR_REGCOUNT
	.align		4
.L_6:
        /*0024*/ 	.byte	0x04, 0x2f
        /*0026*/ 	.short	(.L_8 - .L_7)
	.align		4
.L_7:
        /*0028*/ 	.word	index@(invfft)
        /*002c*/ 	.word	0x0000001e


	//----- nvinfo : EIATTR_FRAME_SIZE
	.align		4
.L_8:
        /*0030*/ 	.byte	0x04, 0x11
        /*0032*/ 	.short	(.L_10 - .L_9)
	.align		4
.L_9:
        /*0034*/ 	.word	index@($__internal_1_$__cuda_sm3x_div_rn_noftz_f32_slowpath)
        /*0038*/ 	.word	0x00000020


	//----- nvinfo : EIATTR_FRAME_SIZE
	.align		4
.L_10:
        /*003c*/ 	.byte	0x04, 0x11
        /*003e*/ 	.short	(.L_12 - .L_11)
	.align		4
.L_11:
        /*0040*/ 	.word	index@($__internal_0_$__cuda_sm20_div_rn_f64_full)
        /*0044*/ 	.word	0x00000020


	//----- nvinfo : EIATTR_FRAME_SIZE
	.align		4
.L_12:
        /*0048*/ 	.byte	0x04, 0x11
        /*004a*/ 	.short	(.L_14 - .L_13)
	.align		4
.L_13:
        /*004c*/ 	.word	index@(invfft)
        /*0050*/ 	.word	0x00000020


	//----- nvinfo : EIATTR_MIN_STACK_SIZE
	.align		4
.L_14:
        /*0054*/ 	.byte	0x04, 0x12
        /*0056*/ 	.short	(.L_16 - .L_15)
	.align		4
.L_15:
        /*0058*/ 	.word	index@(invfft)
        /*005c*/ 	.word	0x00000020


	//----- nvinfo : EIATTR_MIN_STACK_SIZE
	.align		4
.L_16:
        /*0060*/ 	.byte	0x04, 0x12
        /*0062*/ 	.short	(.L_18 - .L_17)
	.align		4
.L_17:
        /*0064*/ 	.word	index@(fft)
        /*0068*/ 	.word	0x00000020
.L_18:


//--------------------- .nv.compat                --------------------------
	.section	.nv.compat,"",@"SHT_CUDA_COMPAT_INFO"
	.align	4
        /*0000*/ 	.byte	0x02, 0x09, 0x00, 0x00, 0x02, 0x02, 0x01, 0x00, 0x02, 0x05, 0x05, 0x00, 0x03, 0x07, 0x01, 0x01
        /*0010*/ 	.byte	0x02, 0x03, 0x00, 0x00, 0x02, 0x06, 0x01, 0x00, 0x04, 0x0b, 0x08, 0x00, 0x01, 0x00, 0x00, 0x00
        /*0020*/ 	.byte	0x00, 0x00, 0x00, 0x00


//--------------------- .nv.info.invfft           --------------------------
	.section	.nv.info.invfft,"",@"SHT_CUDA_INFO"
	.sectionflags	@""
	.align	4


	//----- nvinfo : EIATTR_CUDA_API_VERSION
	.align		4
        /*0000*/ 	.byte	0x04, 0x37
        /*0002*/ 	.short	(.L_20 - .L_19)
.L_19:
        /*0004*/ 	.word	0x00000082


	//----- nvinfo : EIATTR_KPARAM_INFO
	.align		4
.L_20:
        /*0008*/ 	.byte	0x04, 0x17
        /*000a*/ 	.short	(.L_22 - .L_21)
.L_21:
        /*000c*/ 	.word	0x00000000
        /*0010*/ 	.short	0x0002
        /*0012*/ 	.short	0x0010
        /*0014*/ 	.byte	0x00, 0xf0, 0x11, 0x00


	//----- nvinfo : EIATTR_KPARAM_INFO
	.align		4
.L_22:
        /*0018*/ 	.byte	0x04, 0x17
        /*001a*/ 	.short	(.L_24 - .L_23)
.L_23:
        /*001c*/ 	.word	0x00000000
        /*0020*/ 	.short	0x0001
        /*0022*/ 	.short	0x0008
        /*0024*/ 	.byte	0x00, 0xf5, 0x21, 0x00


	//----- nvinfo : EIATTR_KPARAM_INFO
	.align		4
.L_24:
        /*0028*/ 	.byte	0x04, 0x17
        /*002a*/ 	.short	(.L_26 - .L_25)
.L_25:
        /*002c*/ 	.word	0x00000000
        /*0030*/ 	.short	0x0000
        /*0032*/ 	.short	0x0000
        /*0034*/ 	.byte	0x00, 0xf5, 0x21, 0x00


	//----- nvinfo : EIATTR_SPARSE_MMA_MASK
	.align		4
.L_26:
        /*0038*/ 	.byte	0x03, 0x50
        /*003a*/ 	.short	0x0000


	//----- nvinfo : EIATTR_MAXREG_COUNT
	.align		4
        /*003c*/ 	.byte	0x03, 0x1b
        /*003e*/ 	.short	0x00ff


	//----- nvinfo : EIATTR_NUM_BARRIERS
	.align		4
        /*0040*/ 	.byte	0x02, 0x4c
        /*0042*/ 	.byte	0x01
	.zero		1


	//----- nvinfo : EIATTR_MERCURY_ISA_VERSION
	.align		4
        /*0044*/ 	.byte	0x03, 0x5f
        /*0046*/ 	.short	0x0101


	//----- nvinfo : EIATTR_VRC_CTA_INIT_COUNT
	.align		4
        /*0048*/ 	.byte	0x02, 0x4a
	.zero		1
	.zero		1


	//----- nvinfo : EIATTR_EXIT_INSTR_OFFSETS
	.align		4
        /*004c*/ 	.byte	0x04, 0x1c
        /*004e*/ 	.short	(.L_28 - .L_27)


	//   ....[0]....
.L_27:
        /*0050*/ 	.word	0x00001340


	//----- nvinfo : EIATTR_CRS_STACK_SIZE
	.align		4
.L_28:
        /*0054*/ 	.byte	0x04, 0x1e
        /*0056*/ 	.short	(.L_30 - .L_29)
.L_29:
        /*0058*/ 	.word	0x00000000


	//----- nvinfo : EIATTR_CBANK_PARAM_SIZE
	.align		4
.L_30:
        /*005c*/ 	.byte	0x03, 0x19
        /*005e*/ 	.short	0x0014


	//----- nvinfo : EIATTR_PARAM_CBANK
	.align		4
        /*0060*/ 	.byte	0x04, 0x0a
        /*0062*/ 	.short	(.L_32 - .L_31)
	.align		4
.L_31:
        /*0064*/ 	.word	index@(.nv.constant0.invfft)
        /*0068*/ 	.short	0x0380
        /*006a*/ 	.short	0x0014


	//----- nvinfo : EIATTR_SW_WAR
	.align		4
.L_32:
        /*006c*/ 	.byte	0x04, 0x36
        /*006e*/ 	.short	(.L_34 - .L_33)
.L_33:
        /*0070*/ 	.word	0x00000008
.L_34:


//--------------------- .nv.info.fft              --------------------------
	.section	.nv.info.fft,"",@"SHT_CUDA_INFO"
	.sectionflags	@""
	.align	4


	//----- nvinfo : EIATTR_CUDA_API_VERSION
	.align		4
        /*0000*/ 	.byte	0x04, 0x37
        /*0002*/ 	.short	(.L_36 - .L_35)
.L_35:
        /*0004*/ 	.word	0x00000082


	//----- nvinfo : EIATTR_KPARAM_INFO
	.align		4
.L_36:
        /*0008*/ 	.byte	0x04, 0x17
        /*000a*/ 	.short	(.L_38 - .L_37)
.L_37:
        /*000c*/ 	.word	0x00000000
        /*0010*/ 	.short	0x0002
        /*0012*/ 	.short	0x0010
        /*0014*/ 	.byte	0x00, 0xf0, 0x11, 0x00


	//----- nvinfo : EIATTR_KPARAM_INFO
	.align		4
.L_38:
        /*0018*/ 	.byte	0x04, 0x17
        /*001a*/ 	.short	(.L_40 - .L_39)
.L_39:
        /*001c*/ 	.word	0x00000000
        /*0020*/ 	.short	0x0001
        /*0022*/ 	.short	0x0008
        /*0024*/ 	.byte	0x00, 0xf5, 0x21, 0x00


	//----- nvinfo : EIATTR_KPARAM_INFO
	.align		4
.L_40:
        /*0028*/ 	.byte	0x04, 0x17
        /*002a*/ 	.short	(.L_42 - .L_41)
.L_41:
        /*002c*/ 	.word	0x00000000
        /*0030*/ 	.short	0x0000
        /*0032*/ 	.short	0x0000
        /*0034*/ 	.byte	0x00, 0xf5, 0x21, 0x00


	//----- nvinfo : EIATTR_SPARSE_MMA_MASK
	.align		4
.L_42:
        /*0038*/ 	.byte	0x03, 0x50
        /*003a*/ 	.short	0x0000


	//----- nvinfo : EIATTR_MAXREG_COUNT
	.align		4
        /*003c*/ 	.byte	0x03, 0x1b
        /*003e*/ 	.short	0x00ff


	//----- nvinfo : EIATTR_NUM_BARRIERS
	.align		4
        /*0040*/ 	.byte	0x02, 0x4c
        /*0042*/ 	.byte	0x01
	.zero		1


	//----- nvinfo : EIATTR_MERCURY_ISA_VERSION
	.align		4
        /*0044*/ 	.byte	0x03, 0x5f
        /*0046*/ 	.short	0x0101


	//----- nvinfo : EIATTR_VRC_CTA_INIT_COUNT
	.align		4
        /*0048*/ 	.byte	0x02, 0x4a
	.zero		1
	.zero		1


	//----- nvinfo : EIATTR_EXIT_INSTR_OFFSETS
	.align		4
        /*004c*/ 	.byte	0x04, 0x1c
        /*004e*/ 	.short	(.L_44 - .L_43)


	//   ....[0]....
.L_43:
        /*0050*/ 	.word	0x00001180


	//----- nvinfo : EIATTR_CRS_STACK_SIZE
	.align		4
.L_44:
        /*0054*/ 	.byte	0x04, 0x1e
        /*0056*/ 	.short	(.L_46 - .L_45)
.L_45:
        /*0058*/ 	.word	0x00000000


	//----- nvinfo : EIATTR_CBANK_PARAM_SIZE
	.align		4
.L_46:
        /*005c*/ 	.byte	0x03, 0x19
        /*005e*/ 	.short	0x0014


	//----- nvinfo : EIATTR_PARAM_CBANK
	.align		4
        /*0060*/ 	.byte	0x04, 0x0a
        /*0062*/ 	.short	(.L_48 - .L_47)
	.align		4
.L_47:
        /*0064*/ 	.word	index@(.nv.constant0.fft)
        /*0068*/ 	.short	0x0380
        /*006a*/ 	.short	0x0014


	//----- nvinfo : EIATTR_SW_WAR
	.align		4
.L_48:
        /*006c*/ 	.byte	0x04, 0x36
        /*006e*/ 	.short	(.L_50 - .L_49)
.L_49:
        /*0070*/ 	.word	0x00000008
.L_50:


//--------------------- .nv.callgraph             --------------------------
	.section	.nv.callgraph,"",@"SHT_CUDA_CALLGRAPH"
	.align	4
	.sectionentsize	8
	.align		4
        /*0000*/ 	.word	0x00000000
	.align		4
        /*0004*/ 	.word	0xffffffff
	.align		4
        /*0008*/ 	.word	0x00000000
	.align		4
        /*000c*/ 	.word	0xfffffffe
	.align		4
        /*0010*/ 	.word	0x00000000
	.align		4
        /*0014*/ 	.word	0xfffffffd
	.align		4
        /*0018*/ 	.word	0x00000000
	.align		4
        /*001c*/ 	.word	0xfffffffc


//--------------------- .nv.constant4             --------------------------
	.section	.nv.constant4,"a",@progbits
	.align	8
	.align		8
.nv.constant4:
        /*0000*/ 	.dword	__cudart_i2opi_f


//--------------------- .text.invfft              --------------------------
	.section	.text.invfft,"ax",@progbits
	.align	128
        .global         invfft
        .type           invfft,@function
        .size           invfft,(.L_x_52 - invfft)
        .other          invfft,@"STO_CUDA_ENTRY STV_DEFAULT"
invfft:
.text.invfft:
[----:B------:R-:W0:Y:S01]  /*0000*/  LDC R1, c[0x0][0x37c] ;  /* 0x0000df00ff017b82 */ /* 0x000e220000000800 */
[----:B------:R-:W1:Y:S01]  /*0010*/  LDCU UR8, c[0x0][0x390] ;  /* 0x00007200ff0877ac */ /* 0x000e620008000800 */
[----:B------:R-:W2:Y:S06]  /*0020*/  S2R R11, SR_CTAID.X ;  /* 0x00000000000b7919 */ /* 0x000eac0000002500 */
[----:B------:R-:W3:Y:S01]  /*0030*/  LDC.64 R4, c[0x0][0x380] ;  /* 0x0000e000ff047b82 */ /* 0x000ee20000000a00 */
[----:B0-----:R-:W-:Y:S01]  /*0040*/  VIADD R1, R1, 0xffffffe0 ;  /* 0xffffffe001017836 */ /* 0x001fe20000000000 */
[----:B------:R-:W0:Y:S01]  /*0050*/  LDCU.64 UR6, c[0x0][0x358] ;  /* 0x00006b00ff0677ac */ /* 0x000e220008000a00 */
[----:B------:R-:W4:Y:S01]  /*0060*/  S2R R2, SR_TID.X ;  /* 0x0000000000027919 */ /* 0x000f220000002100 */
[----:B------:R-:W-:Y:S01]  /*0070*/  IMAD.MOV.U32 R0, RZ, RZ, RZ ;  /* 0x000000ffff007224 */ /* 0x000fe200078e00ff */
[----:B------:R-:W0:Y:S01]  /*0080*/  LDCU UR5, c[0x0][0x360] ;  /* 0x00006c00ff0577ac */ /* 0x000e220008000800 */
[----:B-1----:R-:W-:-:S09]  /*0090*/  UISETP.GE.AND UP0, UPT, UR8, 0x2, UPT ;  /* 0x000000020800788c */ /* 0x002fd2000bf06270 */
[----:B--23--:R-:W-:Y:S05]  /*00a0*/  BRA.U !UP0, `(.L_x_0) ;  /* 0x0000000108247547 */ /* 0x00cfea000b800000 */
[----:B------:R-:W-:Y:S01]  /*00b0*/  IMAD.MOV.U32 R0, RZ, RZ, RZ ;  /* 0x000000ffff007224 */ /* 0x000fe200078e00ff */
[----:B------:R-:W-:Y:S01]  /*00c0*/  UMOV UR4, 0x1 ;  /* 0x0000000100047882 */ /* 0x000fe20000000000 */
[----:B----4-:R-:W-:-:S07]  /*00d0*/  IMAD.MOV.U32 R3, RZ, RZ, R2 ;  /* 0x000000ffff037224 */ /* 0x010fce00078e0002 */
.L_x_1:
[----:B------:R-:W-:Y:S01]  /*00e0*/  USHF.L.U32 UR4, UR4, 0x1, URZ ;  /* 0x0000000104047899 */ /* 0x000fe200080006ff */
[----:B------:R-:W-:Y:S02]  /*00f0*/  LOP3.LUT R7, R3, 0x1, RZ, 0xc0, !PT ;  /* 0x0000000103077812 */ /* 0x000fe400078ec0ff */
[----:B------:R-:W-:Y:S01]  /*0100*/  SHF.R.U32.HI R3, RZ, 0x1, R3 ;  /* 0x00000001ff037819 */ /* 0x000fe20000011603 */
[----:B------:R-:W-:Y:S02]  /*0110*/  UISETP.GE.AND UP1, UPT, UR4, UR8, UPT ;  /* 0x000000080400728c */ /* 0x000fe4000bf26270 */
[----:B------:R-:W-:-:S07]  /*0120*/  IMAD R0, R0, 0x2, R7 ;  /* 0x0000000200007824 */ /* 0x000fce00078e0207 */
[----:B------:R-:W-:Y:S05]  /*0130*/  BRA.U !UP1, `(.L_x_1) ;  /* 0xfffffffd09e87547 */ /* 0x000fea000b83ffff */
.L_x_0:
[----:B0-----:R-:W-:Y:S01]  /*0140*/  IMAD R0, R11, UR5, R0 ;  /* 0x000000050b007c24 */ /* 0x001fe2000f8e0200 */
[----:B------:R-:W0:Y:S03]  /*0150*/  LDC.64 R14, c[0x0][0x388] ;  /* 0x0000e200ff0e7b82 */ /* 0x000e260000000a00 */
[----:B------:R-:W-:-:S04]  /*0160*/  IMAD.SHL.U32 R3, R0, 0x2, RZ ;  /* 0x0000000200037824 */ /* 0x000fc800078e00ff */
[----:B------:R-:W-:-:S05]  /*0170*/  IMAD.WIDE R4, R3, 0x4, R4 ;  /* 0x0000000403047825 */ /* 0x000fca00078e0204 */
[----:B------:R-:W2:Y:S04]  /*0180*/  LDG.E R7, desc[UR6][R4.64] ;  /* 0x0000000604077981 */ /* 0x000ea8000c1e1900 */
[----:B------:R-:W3:Y:S01]  /*0190*/  LDG.E R9, desc[UR6][R4.64+0x4] ;  /* 0x0000040604097981 */ /* 0x000ee2000c1e1900 */
[----:B----4-:R-:W-:-:S04]  /*01a0*/  IMAD R3, R11, UR5, R2 ;  /* 0x000000050b037c24 */ /* 0x010fc8000f8e0202 */
[----:B0-----:R-:W-:Y:S01]  /*01b0*/  IMAD.WIDE R14, R3, 0x8, R14 ;  /* 0x00000008030e7825 */ /* 0x001fe200078e020e */
[----:B------:R-:W-:Y:S06]  /*01c0*/  BAR.SYNC.DEFER_BLOCKING 0x0 ;  /* 0x0000000000007b1d */ /* 0x000fec0000010000 */
[----:B--2---:R0:W-:Y:S04]  /*01d0*/  STG.E desc[UR6][R14.64], R7 ;  /* 0x000000070e007986 */ /* 0x0041e8000c101906 */
[----:B---3--:R0:W-:Y:S01]  /*01e0*/  STG.E desc[UR6][R14.64+0x4], R9 ;  /* 0x000004090e007986 */ /* 0x0081e2000c101906 */
[----:B------:R-:W-:Y:S06]  /*01f0*/  BAR.SYNC.DEFER_BLOCKING 0x0 ;  /* 0x0000000000007b1d */ /* 0x000fec0000010000 */
[----:B------:R-:W-:Y:S05]  /*0200*/  BRA.U !UP0, `(.L_x_2) ;  /* 0x0000000d08c07547 */ /* 0x000fea000b800000 */
[----:B------:R-:W-:Y:S02]  /*0210*/  IMAD.MOV.U32 R4, RZ, RZ, 0x2 ;  /* 0x00000002ff047424 */ /* 0x000fe400078e00ff */
[----:B------:R-:W-:-:S07]  /*0220*/  IMAD.MOV.U32 R6, RZ, RZ, 0x1 ;  /* 0x00000001ff067424 */ /* 0x000fce00078e00ff */
.L_x_11:
[-C--:B------:R-:W-:Y:S01]  /*0230*/  IABS R10, R4.reuse ;  /* 0x00000004000a7213 */ /* 0x080fe20000000000 */
[----:B-1----:R-:W1:Y:S01]  /*0240*/  I2F.F64 R26, R4 ;  /* 0x00000004001a7312 */ /* 0x002e620000201c00 */
[----:B0-----:R-:W-:Y:S01]  /*0250*/  IABS R7, R4 ;  /* 0x0000000400077213 */ /* 0x001fe20000000000 */
[----:B------:R-:W-:Y:S01]  /*0260*/  UMOV UR4, 0x54442d18 ;  /* 0x54442d1800047882 */ /* 0x000fe20000000000 */
[----:B------:R-:W-:Y:S01]  /*0270*/  ISETP.GE.AND P2, PT, R2, RZ, PT ;  /* 0x000000ff0200720c */ /* 0x000fe20003f46270 */
[----:B------:R-:W-:Y:S01]  /*0280*/  UMOV UR5, 0x401921fb ;  /* 0x401921fb00057882 */ /* 0x000fe20000000000 */
[----:B------:R-:W-:Y:S01]  /*0290*/  BSSY.RECONVERGENT B0, `(.L_x_3) ;  /* 0x000002c000007945 */ /* 0x000fe20003800200 */
[----:B------:R-:W-:Y:S02]  /*02a0*/  IMAD.MOV R7, RZ, RZ, -R7 ;  /* 0x000000ffff077224 */ /* 0x000fe400078e0a07 */
[----:B------:R-:W0:Y:S08]  /*02b0*/  I2F.RP R0, R10 ;  /* 0x0000000a00007306 */ /* 0x000e300000209400 */
[----:B0-----:R-:W0:Y:S02]  /*02c0*/  MUFU.RCP R0, R0 ;  /* 0x0000000000007308 */ /* 0x001e240000001000 */
[----:B0-----:R-:W-:Y:S01]  /*02d0*/  VIADD R8, R0, 0xffffffe ;  /* 0x0ffffffe00087836 */ /* 0x001fe20000000000 */
[----:B------:R-:W-:-:S05]  /*02e0*/  IABS R0, R2 ;  /* 0x0000000200007213 */ /* 0x000fca0000000000 */
[----:B------:R0:W2:Y:S02]  /*02f0*/  F2I.FTZ.U32.TRUNC.NTZ R9, R8 ;  /* 0x0000000800097305 */ /* 0x0000a4000021f000 */
[----:B0-----:R-:W-:Y:S02]  /*0300*/  IMAD.MOV.U32 R8, RZ, RZ, RZ ;  /* 0x000000ffff087224 */ /* 0x001fe400078e00ff */
[----:B--2---:R-:W-:-:S04]  /*0310*/  IMAD.MOV R5, RZ, RZ, -R9 ;  /* 0x000000ffff057224 */ /* 0x004fc800078e0a09 */
[----:B------:R-:W-:-:S04]  /*0320*/  IMAD R5, R5, R10, RZ ;  /* 0x0000000a05057224 */ /* 0x000fc800078e02ff */
[----:B------:R-:W-:-:S04]  /*0330*/  IMAD.HI.U32 R9, R9, R5, R8 ;  /* 0x0000000509097227 */ /* 0x000fc800078e0008 */
[----:B------:R-:W-:Y:S02]  /*0340*/  IMAD.MOV.U32 R5, RZ, RZ, R7 ;  /* 0x000000ffff057224 */ /* 0x000fe400078e0007 */
[----:B------:R-:W-:-:S04]  /*0350*/  IMAD.HI.U32 R9, R9, R0, RZ ;  /* 0x0000000009097227 */ /* 0x000fc800078e00ff */
[----:B------:R-:W-:Y:S02]  /*0360*/  IMAD R5, R9, R5, R0 ;  /* 0x0000000509057224 */ /* 0x000fe400078e0200 */
[----:B-1----:R-:W0:Y:S01]  /*0370*/  MUFU.RCP64H R9, R27 ;  /* 0x0000001b00097308 */ /* 0x002e220000001800 */
[----:B------:R-:W-:Y:S02]  /*0380*/  IMAD.MOV.U32 R8, RZ, RZ, 0x1 ;  /* 0x00000001ff087424 */ /* 0x000fe400078e00ff */
[----:B------:R-:W-:-:S13]  /*0390*/  ISETP.GT.U32.AND P0, PT, R10, R5, PT ;  /* 0x000000050a00720c */ /* 0x000fda0003f04070 */
[----:B------:R-:W-:Y:S01]  /*03a0*/  @!P0 IMAD.IADD R5, R5, 0x1, -R10 ;  /* 0x0000000105058824 */ /* 0x000fe200078e0a0a */
[----:B------:R-:W-:-:S04]  /*03b0*/  ISETP.NE.AND P0, PT, R4, RZ, PT ;  /* 0x000000ff0400720c */ /* 0x000fc80003f05270 */
[----:B------:R-:W-:-:S13]  /*03c0*/  ISETP.GT.U32.AND P1, PT, R10, R5, PT ;  /* 0x000000050a00720c */ /* 0x000fda0003f24070 */
[----:B------:R-:W-:Y:S01]  /*03d0*/  @!P1 IMAD.IADD R5, R5, 0x1, -R10 ;  /* 0x0000000105059824 */ /* 0x000fe200078e0a0a */
[----:B0-----:R-:W-:-:S03]  /*03e0*/  DFMA R10, -R26, R8, 1 ;  /* 0x3ff000001a0a742b */ /* 0x001fc60000000108 */
[----:B------:R-:W-:Y:S01]  /*03f0*/  @!P2 IMAD.MOV R5, RZ, RZ, -R5 ;  /* 0x000000ffff05a224 */ /* 0x000fe200078e0a05 */
[----:B------:R-:W-:-:S04]  /*0400*/  @!P0 LOP3.LUT R5, RZ, R4, RZ, 0x33, !PT ;  /* 0x00000004ff058212 */ /* 0x000fc800078e33ff */
[----:B------:R-:W-:Y:S01]  /*0410*/  ISETP.GE.AND P0, PT, R5, R6, PT ;  /* 0x000000060500720c */ /* 0x000fe20003f06270 */
[----:B------:R-:W-:-:S03]  /*0420*/  DFMA R10, R10, R10, R10 ;  /* 0x0000000a0a0a722b */ /* 0x000fc6000000000a */
[----:B------:R-:W-:-:S05]  /*0430*/  SEL R0, R6, RZ, P0 ;  /* 0x000000ff06007207 */ /* 0x000fca0000000000 */
[----:B------:R-:W-:Y:S01]  /*0440*/  IMAD.IADD R0, R5, 0x1, -R0 ;  /* 0x0000000105007824 */ /* 0x000fe200078e0a00 */
[----:B------:R-:W-:-:S03]  /*0450*/  DFMA R10, R8, R10, R8 ;  /* 0x0000000a080a722b */ /* 0x000fc60000000008 */
[----:B------:R-:W0:Y:S05]  /*0460*/  I2F.F64 R18, R0 ;  /* 0x0000000000127312 */ /* 0x000e2a0000201c00 */
[----:B------:R-:W-:-:S08]  /*0470*/  DFMA R8, -R26, R10, 1 ;  /* 0x3ff000001a08742b */ /* 0x000fd0000000010a */
[----:B------:R-:W-:Y:S02]  /*0480*/  DFMA R8, R10, R8, R10 ;  /* 0x000000080a08722b */ /* 0x000fe4000000000a */
[----:B0-----:R-:W-:-:S08]  /*0490*/  DMUL R18, R18, UR4 ;  /* 0x0000000412127c28 */ /* 0x001fd00008000000 */
[----:B------:R-:W-:Y:S02]  /*04a0*/  DMUL R10, R18, R8 ;  /* 0x00000008120a7228 */ /* 0x000fe40000000000 */
[----:B------:R-:W-:-:S06]  /*04b0*/  FSETP.GEU.AND P1, PT, |R19|, 6.5827683646048100446e-37, PT ;  /* 0x036000001300780b */ /* 0x000fcc0003f2e200 */
[----:B------:R-:W-:-:S08]  /*04c0*/  DFMA R12, -R26, R10, R18 ;  /* 0x0000000a1a0c722b */ /* 0x000fd00000000112 */
[----:B------:R-:W-:-:S10]  /*04d0*/  DFMA R8, R8, R12, R10 ;  /* 0x0000000c0808722b */ /* 0x000fd4000000000a */
[----:B------:R-:W-:-:S05]  /*04e0*/  FFMA R7, RZ, R27, R9 ;  /* 0x0000001bff077223 */ /* 0x000fca0000000009 */
[----:B------:R-:W-:-:S13]  /*04f0*/  FSETP.GT.AND P0, PT, |R7|, 1.469367938527859385e-39, PT ;  /* 0x001000000700780b */ /* 0x000fda0003f04200 */
[----:B------:R-:W-:Y:S05]  /*0500*/  @P0 BRA P1, `(.L_x_4) ;  /* 0x0000000000100947 */ /* 0x000fea0000800000 */
[----:B------:R-:W-:-:S07]  /*0510*/  MOV R0, 0x530 ;  /* 0x0000053000007802 */ /* 0x000fce0000000f00 */
[----:B------:R-:W-:Y:S05]  /*0520*/  CALL.REL.NOINC `($__internal_0_$__cuda_sm20_div_rn_f64_full) ;  /* 0x0000000c00887944 */ /* 0x000fea0003c00000 */
[----:B------:R-:W-:Y:S02]  /*0530*/  IMAD.MOV.U32 R8, RZ, RZ, R18 ;  /* 0x000000ffff087224 */ /* 0x000fe400078e0012 */
[----:B------:R-:W-:-:S07]  /*0540*/  IMAD.MOV.U32 R9, RZ, RZ, R19 ;  /* 0x000000ffff097224 */ /* 0x000fce00078e0013 */
.L_x_4:
[----:B------:R-:W-:Y:S05]  /*0550*/  BSYNC.RECONVERGENT B0 ;  /* 0x0000000000007941 */ /* 0x000fea0003800200 */
.L_x_3:
[----:B------:R-:W0:Y:S01]  /*0560*/  F2F.F32.F64 R11, R8 ;  /* 0x00000008000b7310 */ /* 0x000e220000301000 */
[----:B------:R-:W-:Y:S01]  /*0570*/  BSSY.RECONVERGENT B0, `(.L_x_5) ;  /* 0x0000042000007945 */ /* 0x000fe20003800200 */
[C---:B0-----:R-:W-:Y:S01]  /*0580*/  FMUL R0, R11.reuse, 0.63661974668502807617 ;  /* 0x3f22f9830b007820 */ /* 0x041fe20000400000 */
[----:B------:R-:W-:-:S05]  /*0590*/  FSETP.GE.AND P0, PT, |R11|, 105615, PT ;  /* 0x47ce47800b00780b */ /* 0x000fca0003f06200 */
[----:B------:R-:W0:Y:S02]  /*05a0*/  F2I.NTZ R0, R0 ;  /* 0x0000000000007305 */ /* 0x000e240000203100 */
[----:B0-----:R-:W-:Y:S01]  /*05b0*/  I2FP.F32.S32 R10, R0 ;  /* 0x00000000000a7245 */ /* 0x001fe20000201400 */
[----:B------:R-:W-:-:S04]  /*05c0*/  IMAD.MOV.U32 R20, RZ, RZ, R0 ;  /* 0x000000ffff147224 */ /* 0x000fc800078e0000 */
[----:B------:R-:W-:-:S04]  /*05d0*/  FFMA R7, R10, -1.5707962512969970703, R11 ;  /* 0xbfc90fda0a077823 */ /* 0x000fc8000000000b */
[----:B------:R-:W-:-:S04]  /*05e0*/  FFMA R7, R10, -7.5497894158615963534e-08, R7 ;  /* 0xb3a221680a077823 */ /* 0x000fc80000000007 */
[----:B------:R-:W-:-:S04]  /*05f0*/  FFMA R21, R10, -5.3903029534742383927e-15, R7 ;  /* 0xa7c234c50a157823 */ /* 0x000fc80000000007 */
[----:B------:R-:W-:Y:S01]  /*0600*/  IMAD.MOV.U32 R7, RZ, RZ, R21 ;  /* 0x000000ffff077224 */ /* 0x000fe200078e0015 */
[----:B------:R-:W-:Y:S06]  /*0610*/  @!P0 BRA `(.L_x_6) ;  /* 0x0000000000dc8947 */ /* 0x000fec0003800000 */
[----:B------:R-:W-:-:S13]  /*0620*/  FSETP.NEU.AND P0, PT, |R11|, +INF , PT ;  /* 0x7f8000000b00780b */ /* 0x000fda0003f0d200 */
[----:B------:R-:W-:Y:S01]  /*0630*/  @!P0 FMUL R7, RZ, R11 ;  /* 0x0000000bff078220 */ /* 0x000fe20000400000 */
[----:B------:R-:W-:Y:S01]  /*0640*/  @!P0 IMAD.MOV.U32 R0, RZ, RZ, RZ ;  /* 0x000000ffff008224 */ /* 0x000fe200078e00ff */
[----:B------:R-:W-:Y:S06]  /*0650*/  @!P0 BRA `(.L_x_6) ;  /* 0x0000000000cc8947 */ /* 0x000fec0003800000 */
[----:B------:R-:W-:Y:S01]  /*0660*/  IMAD.SHL.U32 R7, R11, 0x100, RZ ;  /* 0x000001000b077824 */ /* 0x000fe200078e00ff */
[----:B------:R-:W-:Y:S01]  /*0670*/  MOV R10, RZ ;  /* 0x000000ff000a7202 */ /* 0x000fe20000000f00 */
[----:B------:R-:W-:Y:S01]  /*0680*/  IMAD.MOV.U32 R0, RZ, RZ, R1 ;  /* 0x000000ffff007224 */ /* 0x000fe200078e0001 */
[----:B------:R-:W0:Y:S02]  /*0690*/  LDCU.64 UR8, c[0x4][URZ] ;  /* 0x01000000ff0877ac */ /* 0x000e240008000a00 */
[----:B------:R-:W-:Y:S01]  /*06a0*/  LOP3.LUT R17, R7, 0x80000000, RZ, 0xfc, !PT ;  /* 0x8000000007117812 */ /* 0x000fe200078efcff */
[----:B------:R-:W-:Y:S01]  /*06b0*/  UMOV UR5, URZ ;  /* 0x000000ff00057c82 */ /* 0x000fe20008000000 */
[----:B------:R-:W-:-:S05]  /*06c0*/  UMOV UR4, URZ ;  /* 0x000000ff00047c82 */ /* 0x000fca0008000000 */
.L_x_7:
[----:B0-----:R-:W-:Y:S02]  /*06d0*/  IMAD.U32 R12, RZ, RZ, UR8 ;  /* 0x00000008ff0c7e24 */ /* 0x001fe4000f8e00ff */
[----:B------:R-:W-:-:S05]  /*06e0*/  IMAD.U32 R13, RZ, RZ, UR9 ;  /* 0x00000009ff0d7e24 */ /* 0x000fca000f8e00ff */
[----:B------:R-:W2:Y:S01]  /*06f0*/  LDG.E.CONSTANT R8, desc[UR6][R12.64] ;  /* 0x000000060c087981 */ /* 0x000ea2000c1e9900 */
[----:B------:R-:W-:Y:S02]  /*0700*/  UIADD3 UR8, UP0, UPT, UR8, 0x4, URZ ;  /* 0x0000000408087890 */ /* 0x000fe4000ff1e0ff */
[----:B------:R-:W-:Y:S02]  /*0710*/  UIADD3 UR4, UPT, UPT, UR4, 0x1, URZ ;  /* 0x0000000104047890 */ /* 0x000fe4000fffe0ff */
[----:B------:R-:W-:Y:S02]  /*0720*/  UIADD3.X UR9, UPT, UPT, URZ, UR9, URZ, UP0, !UPT ;  /* 0x00000009ff097290 */ /* 0x000fe400087fe4ff */
[----:B------:R-:W-:Y:S01]  /*0730*/  UISETP.NE.AND UP0, UPT, UR4, 0x6, UPT ;  /* 0x000000060400788c */ /* 0x000fe2000bf05270 */
[----:B--2---:R-:W-:-:S03]  /*0740*/  IMAD.WIDE.U32 R8, R8, R17, RZ ;  /* 0x0000001108087225 */ /* 0x004fc600078e00ff */
[----:B------:R-:W-:-:S04]  /*0750*/  IADD3 R7, P0, PT, R8, R10, RZ ;  /* 0x0000000a08077210 */ /* 0x000fc80007f1e0ff */
[----:B------:R-:W-:Y:S01]  /*0760*/  IADD3.X R10, PT, PT, R9, UR5, RZ, P0, !PT ;  /* 0x00000005090a7c10 */ /* 0x000fe200087fe4ff */
[----:B------:R0:W-:Y:S02]  /*0770*/  STL [R0], R7 ;  /* 0x0000000700007387 */ /* 0x0001e40000100800 */
[----:B0-----:R-:W-:Y:S01]  /*0780*/  VIADD R0, R0, 0x4 ;  /* 0x0000000400007836 */ /* 0x001fe20000000000 */
[----:B------:R-:W-:Y:S06]  /*0790*/  BRA.U UP0, `(.L_x_7) ;  /* 0xfffffffd00cc7547 */ /* 0x000fec000b83ffff */
[----:B------:R-:W-:Y:S01]  /*07a0*/  SHF.R.U32.HI R9, RZ, 0x17, R11 ;  /* 0x00000017ff097819 */ /* 0x000fe2000001160b */
[----:B------:R0:W-:Y:S03]  /*07b0*/  STL [R1+0x18], R10 ;  /* 0x0000180a01007387 */ /* 0x0001e60000100800 */
[C---:B------:R-:W-:Y:S02]  /*07c0*/  LOP3.LUT R0, R9.reuse, 0xe0, RZ, 0xc0, !PT ;  /* 0x000000e009007812 */ /* 0x040fe400078ec0ff */
[----:B------:R-:W-:-:S03]  /*07d0*/  LOP3.LUT P0, RZ, R9, 0x1f, RZ, 0xc0, !PT ;  /* 0x0000001f09ff7812 */ /* 0x000fc6000780c0ff */
[----:B------:R-:W-:-:S05]  /*07e0*/  VIADD R0, R0, 0xffffff80 ;  /* 0xffffff8000007836 */ /* 0x000fca0000000000 */
[----:B------:R-:W-:-:S05]  /*07f0*/  SHF.R.U32.HI R0, RZ, 0x5, R0 ;  /* 0x00000005ff007819 */ /* 0x000fca0000011600 */
[----:B------:R-:W-:-:S05]  /*0800*/  IMAD R16, R0, -0x4, R1 ;  /* 0xfffffffc00107824 */ /* 0x000fca00078e0201 */
[----:B------:R-:W2:Y:S04]  /*0810*/  LDL R0, [R16+0x18] ;  /* 0x0000180010007983 */ /* 0x000ea80000100800 */
[----:B------:R-:W2:Y:S04]  /*0820*/  LDL R7, [R16+0x14] ;  /* 0x0000140010077983 */ /* 0x000ea80000100800 */
[----:B------:R-:W3:Y:S01]  /*0830*/  @P0 LDL R8, [R16+0x10] ;  /* 0x0000100010080983 */ /* 0x000ee20000100800 */
[----:B------:R-:W-:Y:S01]  /*0840*/  LOP3.LUT R9, R9, 0x1f, RZ, 0xc0, !PT ;  /* 0x0000001f09097812 */ /* 0x000fe200078ec0ff */
[----:B------:R-:W-:Y:S01]  /*0850*/  UMOV UR4, 0x54442d19 ;  /* 0x54442d1900047882 */ /* 0x000fe20000000000 */
[----:B------:R-:W-:-:S02]  /*0860*/  UMOV UR5, 0x3bf921fb ;  /* 0x3bf921fb00057882 */ /* 0x000fc40000000000 */
[-C--:B--2---:R-:W-:Y:S02]  /*0870*/  @P0 SHF.L.W.U32.HI R0, R7, R9.reuse, R0 ;  /* 0x0000000907000219 */ /* 0x084fe40000010e00 */
[----:B---3--:R-:W-:Y:S02]  /*0880*/  @P0 SHF.L.W.U32.HI R7, R8, R9, R7 ;  /* 0x0000000908070219 */ /* 0x008fe40000010e07 */
[----:B------:R-:W-:Y:S02]  /*0890*/  ISETP.GE.AND P0, PT, R11, RZ, PT ;  /* 0x000000ff0b00720c */ /* 0x000fe40003f06270 */
[C---:B------:R-:W-:Y:S01]  /*08a0*/  SHF.L.W.U32.HI R8, R7.reuse, 0x2, R0 ;  /* 0x0000000207087819 */ /* 0x040fe20000010e00 */
[----:B------:R-:W-:-:S03]  /*08b0*/  IMAD.SHL.U32 R7, R7, 0x4, RZ ;  /* 0x0000000407077824 */ /* 0x000fc600078e00ff */
[----:B------:R-:W-:-:S04]  /*08c0*/  SHF.R.S32.HI R9, RZ, 0x1f, R8 ;  /* 0x0000001fff097819 */ /* 0x000fc80000011408 */
[C---:B------:R-:W-:Y:S02]  /*08d0*/  LOP3.LUT R12, R9.reuse, R7, RZ, 0x3c, !PT ;  /* 0x00000007090c7212 */ /* 0x040fe400078e3cff */
[----:B------:R-:W-:Y:S02]  /*08e0*/  LOP3.LUT R13, R9, R8, RZ, 0x3c, !PT ;  /* 0x00000008090d7212 */ /* 0x000fe400078e3cff */
[----:B------:R-:W-:Y:S02]  /*08f0*/  SHF.R.U32.HI R7, RZ, 0x1e, R0 ;  /* 0x0000001eff077819 */ /* 0x000fe40000011600 */
[C---:B------:R-:W-:Y:S02]  /*0900*/  LOP3.LUT R9, R8.reuse, R11, RZ, 0x3c, !PT ;  /* 0x0000000b08097212 */ /* 0x040fe400078e3cff */
[----:B------:R-:W1:Y:S01]  /*0910*/  I2F.F64.S64 R12, R12 ;  /* 0x0000000c000c7312 */ /* 0x000e620000301c00 */
[----:B------:R-:W-:Y:S02]  /*0920*/  LEA.HI R0, R8, R7, RZ, 0x1 ;  /* 0x0000000708007211 */ /* 0x000fe400078f08ff */
[----:B------:R-:W-:-:S03]  /*0930*/  ISETP.GE.AND P1, PT, R9, RZ, PT ;  /* 0x000000ff0900720c */ /* 0x000fc60003f26270 */
[----:B------:R-:W-:-:S04]  /*0940*/  IMAD.MOV R7, RZ, RZ, -R0 ;  /* 0x000000ffff077224 */ /* 0x000fc800078e0a00 */
[----:B------:R-:W-:Y:S01]  /*0950*/  @!P0 IMAD.MOV.U32 R0, RZ, RZ, R7 ;  /* 0x000000ffff008224 */ /* 0x000fe200078e0007 */
[----:B-1----:R-:W-:-:S10]  /*0960*/  DMUL R16, R12, UR4 ;  /* 0x000000040c107c28 */ /* 0x002fd40008000000 */
[----:B------:R-:W1:Y:S02]  /*0970*/  F2F.F32.F64 R16, R16 ;  /* 0x0000001000107310 */ /* 0x000e640000301000 */
[----:B01----:R-:W-:-:S07]  /*0980*/  FSEL R7, -R16, R16, !P1 ;  /* 0x0000001010077208 */ /* 0x003fce0004800100 */
.L_x_6:
[----:B------:R-:W-:Y:S05]  /*0990*/  BSYNC.RECONVERGENT B0 ;  /* 0x0000000000007941 */ /* 0x000fea0003800200 */
.L_x_5:
[----:B------:R-:W-:Y:S02]  /*09a0*/  IMAD.MOV.U32 R16, RZ, RZ, 0x37cbac00 ;  /* 0x37cbac00ff107424 */ /* 0x000fe400078e00ff */
[----:B------:R-:W-:Y:S01]  /*09b0*/  FMUL R9, R7, R7 ;  /* 0x0000000707097220 */ /* 0x000fe20000400000 */
[C---:B------:R-:W-:Y:S01]  /*09c0*/  LOP3.LUT R10, R0.reuse, 0x1, RZ, 0xc0, !PT ;  /* 0x00000001000a7812 */ /* 0x040fe200078ec0ff */
[----:B------:R-:W-:Y:S01]  /*09d0*/  VIADD R0, R0, 0x1 ;  /* 0x0000000100007836 */ /* 0x000fe20000000000 */
[----:B------:R-:W-:Y:S01]  /*09e0*/  BSSY.RECONVERGENT B0, `(.L_x_8) ;  /* 0x0000044000007945 */ /* 0x000fe20003800200 */
[----:B------:R-:W-:Y:S01]  /*09f0*/  FFMA R8, R9, R16, -0.0013887860113754868507 ;  /* 0xbab607ed09087423 */ /* 0x000fe20000000010 */
[----:B------:R-:W-:Y:S01]  /*0a00*/  IMAD.MOV.U32 R17, RZ, RZ, 0x3c0885e4 ;  /* 0x3c0885e4ff117424 */ /* 0x000fe200078e00ff */
[----:B------:R-:W-:Y:S01]  /*0a10*/  ISETP.NE.U32.AND P0, PT, R10, 0x1, PT ;  /* 0x000000010a00780c */ /* 0x000fe20003f05070 */
[----:B------:R-:W-:Y:S01]  /*0a20*/  IMAD.MOV.U32 R18, RZ, RZ, 0x3e2aaaa8 ;  /* 0x3e2aaaa8ff127424 */ /* 0x000fe200078e00ff */
[----:B------:R-:W-:-:S02]  /*0a30*/  LOP3.LUT P1, RZ, R0, 0x2, RZ, 0xc0, !PT ;  /* 0x0000000200ff7812 */ /* 0x000fc4000782c0ff */
[----:B------:R-:W-:Y:S02]  /*0a40*/  FSEL R8, R8, -0.00019574658654164522886, P0 ;  /* 0xb94d415308087808 */ /* 0x000fe40000000000 */
[----:B------:R-:W-:Y:S02]  /*0a50*/  FSEL R10, R17, 0.041666727513074874878, !P0 ;  /* 0x3d2aaabb110a7808 */ /* 0x000fe40004000000 */
[----:B------:R-:W-:Y:S02]  /*0a60*/  FSEL R0, R7, 1, !P0 ;  /* 0x3f80000007007808 */ /* 0x000fe40004000000 */
[----:B------:R-:W-:Y:S01]  /*0a70*/  FSEL R7, -R18, -0.4999999701976776123, !P0 ;  /* 0xbeffffff12077808 */ /* 0x000fe20004000100 */
[----:B------:R-:W-:Y:S01]  /*0a80*/  FFMA R8, R9, R8, R10 ;  /* 0x0000000809087223 */ /* 0x000fe2000000000a */
[----:B------:R-:W-:Y:S01]  /*0a90*/  FSETP.GE.AND P0, PT, |R11|, 105615, PT ;  /* 0x47ce47800b00780b */ /* 0x000fe20003f06200 */
[C---:B------:R-:W-:Y:S02]  /*0aa0*/  FFMA R19, R9.reuse, R0, RZ ;  /* 0x0000000009137223 */ /* 0x040fe400000000ff */
[----:B------:R-:W-:-:S04]  /*0ab0*/  FFMA R7, R9, R8, R7 ;  /* 0x0000000809077223 */ /* 0x000fc80000000007 */
[----:B------:R-:W-:-:S04]  /*0ac0*/  FFMA R19, R19, R7, R0 ;  /* 0x0000000713137223 */ /* 0x000fc80000000000 */
[----:B------:R-:W-:Y:S02]  /*0ad0*/  @P1 FADD R19, RZ, -R19 ;  /* 0x80000013ff131221 */ /* 0x000fe40000000000 */
[----:B------:R-:W-:Y:S05]  /*0ae0*/  @!P0 BRA `(.L_x_9) ;  /* 0x0000000000cc8947 */ /* 0x000fea0003800000 */
[----:B------:R-:W-:-:S13]  /*0af0*/  FSETP.NEU.AND P0, PT, |R11|, +INF , PT ;  /* 0x7f8000000b00780b */ /* 0x000fda0003f0d200 */
[----:B------:R-:W-:Y:S01]  /*0b00*/  @!P0 FMUL R21, RZ, R11 ;  /* 0x0000000bff158220 */ /* 0x000fe20000400000 */
[----:B------:R-:W-:Y:S01]  /*0b10*/  @!P0 IMAD.MOV.U32 R20, RZ, RZ, RZ ;  /* 0x000000ffff148224 */ /* 0x000fe200078e00ff */
[----:B------:R-:W-:Y:S06]  /*0b20*/  @!P0 BRA `(.L_x_9) ;  /* 0x0000000000bc8947 */ /* 0x000fec0003800000 */
[----:B------:R-:W0:Y:S01]  /*0b30*/  LDC.64 R8, c[0x4][RZ] ;  /* 0x01000000ff087b82 */ /* 0x000e220000000a00 */
[----:B------:R-:W-:Y:S01]  /*0b40*/  IMAD.SHL.U32 R10, R11, 0x100, RZ ;  /* 0x000001000b0a7824 */ /* 0x000fe200078e00ff */
[----:B------:R-:W-:Y:S01]  /*0b50*/  UMOV UR4, URZ ;  /* 0x000000ff00047c82 */ /* 0x000fe20008000000 */
[----:B------:R-:W-:Y:S02]  /*0b60*/  IMAD.MOV.U32 R0, RZ, RZ, RZ ;  /* 0x000000ffff007224 */ /* 0x000fe400078e00ff */
[----:B------:R-:W-:Y:S01]  /*0b70*/  IMAD.MOV.U32 R7, RZ, RZ, RZ ;  /* 0x000000ffff077224 */ /* 0x000fe200078e00ff */
[----:B------:R-:W-:-:S07]  /*0b80*/  LOP3.LUT R25, R10, 0x80000000, RZ, 0xfc, !PT ;  /* 0x800000000a197812 */ /* 0x000fce00078efcff */
.L_x_10:
[----:B0-----:R-:W-:-:S05]  /*0b90*/  IMAD.WIDE.U32 R20, R7, 0x4, R8 ;  /* 0x0000000407147825 */ /* 0x001fca00078e0008 */
[----:B------:R-:W2:Y:S01]  /*0ba0*/  LDG.E.CONSTANT R12, desc[UR6][R20.64] ;  /* 0x00000006140c7981 */ /* 0x000ea2000c1e9900 */
[C---:B-1----:R-:W-:Y:S02]  /*0bb0*/  IMAD R10, R7.reuse, 0x4, R1 ;  /* 0x00000004070a7824 */ /* 0x042fe400078e0201 */
[----:B------:R-:W-:-:S05]  /*0bc0*/  VIADD R7, R7, 0x1 ;  /* 0x0000000107077836 */ /* 0x000fca0000000000 */
[----:B------:R-:W-:Y:S01]  /*0bd0*/  ISETP.NE.AND P0, PT, R7, 0x6, PT ;  /* 0x000000060700780c */ /* 0x000fe20003f05270 */
[----:B--2---:R-:W-:-:S03]  /*0be0*/  IMAD.WIDE.U32 R12, R12, R25, RZ ;  /* 0x000000190c0c7225 */ /* 0x004fc600078e00ff */
[----:B------:R-:W-:-:S04]  /*0bf0*/  IADD3 R23, P1, PT, R12, R0, RZ ;  /* 0x000000000c177210 */ /* 0x000fc80007f3e0ff */
[----:B------:R-:W-:Y:S01]  /*0c00*/  IADD3.X R0, PT, PT, R13, UR4, RZ, P1, !PT ;  /* 0x000000040d007c10 */ /* 0x000fe20008ffe4ff */
[----:B------:R1:W-:Y:S04]  /*0c10*/  STL [R10], R23 ;  /* 0x000000170a007387 */ /* 0x0003e80000100800 */
[----:B------:R-:W-:Y:S05]  /*0c20*/  @P0 BRA `(.L_x_10) ;  /* 0xfffffffc00d80947 */ /* 0x000fea000383ffff */
[----:B-1----:R-:W-:Y:S01]  /*0c30*/  SHF.R.U32.HI R10, RZ, 0x17, R11 ;  /* 0x00000017ff0a7819 */ /* 0x002fe2000001160b */
[----:B------:R0:W-:Y:S03]  /*0c40*/  STL [R1+0x18], R0 ;  /* 0x0000180001007387 */ /* 0x0001e60000100800 */
[C---:B------:R-:W-:Y:S02]  /*0c50*/  LOP3.LUT R7, R10.reuse, 0xe0, RZ, 0xc0, !PT ;  /* 0x000000e00a077812 */ /* 0x040fe400078ec0ff */
[----:B------:R-:W-:Y:S02]  /*0c60*/  LOP3.LUT P0, RZ, R10, 0x1f, RZ, 0xc0, !PT ;  /* 0x0000001f0aff7812 */ /* 0x000fe4000780c0ff */
[----:B------:R-:W-:-:S04]  /*0c70*/  IADD3 R7, PT, PT, R7, -0x80, RZ ;  /* 0xffffff8007077810 */ /* 0x000fc80007ffe0ff */
[----:B------:R-:W-:-:S05]  /*0c80*/  SHF.R.U32.HI R8, RZ, 0x5, R7 ;  /* 0x00000005ff087819 */ /* 0x000fca0000011607 */
[----:B------:R-:W-:-:S05]  /*0c90*/  IMAD R12, R8, -0x4, R1 ;  /* 0xfffffffc080c7824 */ /* 0x000fca00078e0201 */
[----:B------:R-:W2:Y:S04]  /*0ca0*/  LDL R7, [R12+0x18] ;  /* 0x000018000c077983 */ /* 0x000ea80000100800 */
[----:B------:R-:W2:Y:S04]  /*0cb0*/  LDL R8, [R12+0x14] ;  /* 0x000014000c087983 */ /* 0x000ea80000100800 */
[----:B------:R-:W3:Y:S01]  /*0cc0*/  @P0 LDL R9, [R12+0x10] ;  /* 0x000010000c090983 */ /* 0x000ee20000100800 */
[----:B------:R-:W-:Y:S01]  /*0cd0*/  LOP3.LUT R10, R10, 0x1f, RZ, 0xc0, !PT ;  /* 0x0000001f0a0a7812 */ /* 0x000fe200078ec0ff */
[----:B------:R-:W-:Y:S01]  /*0ce0*/  UMOV UR4, 0x54442d19 ;  /* 0x54442d1900047882 */ /* 0x000fe20000000000 */
[----:B------:R-:W-:Y:S01]  /*0cf0*/  UMOV UR5, 0x3bf921fb ;  /* 0x3bf921fb00057882 */ /* 0x000fe20000000000 */
[----:B------:R-:W-:-:S02]  /*0d00*/  ISETP.GE.AND P1, PT, R11, RZ, PT ;  /* 0x000000ff0b00720c */ /* 0x000fc40003f26270 */
[-C--:B--2---:R-:W-:Y:S02]  /*0d10*/  @P0 SHF.L.W.U32.HI R7, R8, R10.reuse, R7 ;  /* 0x0000000a08070219 */ /* 0x084fe40000010e07 */
[----:B---3--:R-:W-:-:S04]  /*0d20*/  @P0 SHF.L.W.U32.HI R8, R9, R10, R8 ;  /* 0x0000000a09080219 */ /* 0x008fc80000010e08 */
[C-C-:B------:R-:W-:Y:S01]  /*0d30*/  SHF.L.W.U32.HI R10, R8.reuse, 0x2, R7.reuse ;  /* 0x00000002080a7819 */ /* 0x140fe20000010e07 */
[----:B------:R-:W-:Y:S01]  /*0d40*/  IMAD.SHL.U32 R8, R8, 0x4, RZ ;  /* 0x0000000408087824 */ /* 0x000fe200078e00ff */
[----:B------:R-:W-:Y:S02]  /*0d50*/  SHF.R.U32.HI R7, RZ, 0x1e, R7 ;  /* 0x0000001eff077819 */ /* 0x000fe40000011607 */
[----:B------:R-:W-:Y:S02]  /*0d60*/  SHF.R.S32.HI R9, RZ, 0x1f, R10 ;  /* 0x0000001fff097819 */ /* 0x000fe4000001140a */
[C---:B------:R-:W-:Y:S02]  /*0d70*/  LEA.HI R20, R10.reuse, R7, RZ, 0x1 ;  /* 0x000000070a147211 */ /* 0x040fe400078f08ff */
[C---:B------:R-:W-:Y:S02]  /*0d80*/  LOP3.LUT R8, R9.reuse, R8, RZ, 0x3c, !PT ;  /* 0x0000000809087212 */ /* 0x040fe400078e3cff */
[----:B------:R-:W-:Y:S01]  /*0d90*/  LOP3.LUT R9, R9, R10, RZ, 0x3c, !PT ;  /* 0x0000000a09097212 */ /* 0x000fe200078e3cff */
[----:B0-----:R-:W-:Y:S01]  /*0da0*/  IMAD.MOV R0, RZ, RZ, -R20 ;  /* 0x000000ffff007224 */ /* 0x001fe200078e0a14 */
[----:B------:R-:W-:-:S03]  /*0db0*/  LOP3.LUT R11, R10, R11, RZ, 0x3c, !PT ;  /* 0x0000000b0a0b7212 */ /* 0x000fc600078e3cff */
[----:B------:R-:W-:Y:S01]  /*0dc0*/  @!P1 IMAD.MOV.U32 R20, RZ, RZ, R0 ;  /* 0x000000ffff149224 */ /* 0x000fe200078e0000 */
[----:B------:R-:W0:Y:S01]  /*0dd0*/  I2F.F64.S64 R8, R8 ;  /* 0x0000000800087312 */ /* 0x000e220000301c00 */
[----:B------:R-:W-:Y:S01]  /*0de0*/  ISETP.GE.AND P0, PT, R11, RZ, PT ;  /* 0x000000ff0b00720c */ /* 0x000fe20003f06270 */
[----:B0-----:R-:W-:-:S10]  /*0df0*/  DMUL R12, R8, UR4 ;  /* 0x00000004080c7c28 */ /* 0x001fd40008000000 */
[----:B------:R-:W0:Y:S02]  /*0e00*/  F2F.F32.F64 R12, R12 ;  /* 0x0000000c000c7310 */ /* 0x000e240000301000 */
[----:B0-----:R-:W-:-:S07]  /*0e10*/  FSEL R21, -R12, R12, !P0 ;  /* 0x0000000c0c157208 */ /* 0x001fce0004000100 */
.L_x_9:
[----:B------:R-:W-:Y:S05]  /*0e20*/  BSYNC.RECONVERGENT B0 ;  /* 0x0000000000007941 */ /* 0x000fea0003800200 */
.L_x_8:
[----:B------:R-:W-:Y:S01]  /*0e30*/  ISETP.GE.AND P2, PT, R5, R6, PT ;  /* 0x000000060500720c */ /* 0x000fe20003f46270 */
[----:B------:R-:W2:Y:S04]  /*0e40*/  LDG.E R22, desc[UR6][R14.64+0x4] ;  /* 0x000004060e167981 */ /* 0x000ea8000c1e1900 */
[----:B------:R-:W3:Y:S01]  /*0e50*/  LDG.E R24, desc[UR6][R14.64] ;  /* 0x000000060e187981 */ /* 0x000ee2000c1e1900 */
[----:B------:R-:W-:Y:S01]  /*0e60*/  FMUL R11, R21, R21 ;  /* 0x00000015150b7220 */ /* 0x000fe20000400000 */
[----:B------:R-:W-:Y:S01]  /*0e70*/  LOP3.LUT R0, R20, 0x1, RZ, 0xc0, !PT ;  /* 0x0000000114007812 */ /* 0x000fe200078ec0ff */
[----:B------:R-:W0:Y:S05]  /*0e80*/  LDCU UR8, c[0x0][0x390] ;  /* 0x00007200ff0877ac */ /* 0x000e2a0008000800 */
[----:B------:R-:W1:Y:S01]  /*0e90*/  @P2 LDC.64 R8, c[0x0][0x388] ;  /* 0x0000e200ff082b82 */ /* 0x000e620000000a00 */
[----:B------:R-:W-:-:S04]  /*0ea0*/  @!P2 IMAD.WIDE R26, R6, 0x8, R14 ;  /* 0x00000008061aa825 */ /* 0x000fc800078e020e */
[----:B------:R-:W-:Y:S01]  /*0eb0*/  @P2 IMAD.IADD R5, R3, 0x1, -R6 ;  /* 0x0000000103052824 */ /* 0x000fe200078e0a06 */
[----:B------:R-:W4:Y:S04]  /*0ec0*/  @!P2 LDG.E R10, desc[UR6][R26.64+0x4] ;  /* 0x000004061a0aa981 */ /* 0x000f28000c1e1900 */
[----:B------:R-:W5:Y:S01]  /*0ed0*/  @!P2 LDG.E R12, desc[UR6][R26.64] ;  /* 0x000000061a0ca981 */ /* 0x000f62000c1e1900 */
[----:B-1----:R-:W-:-:S05]  /*0ee0*/  @P2 IMAD.WIDE R8, R5, 0x8, R8 ;  /* 0x0000000805082825 */ /* 0x002fca00078e0208 */
[----:B------:R-:W5:Y:S04]  /*0ef0*/  @P2 LDG.E R5, desc[UR6][R8.64] ;  /* 0x0000000608052981 */ /* 0x000f68000c1e1900 */
[----:B------:R1:W5:Y:S01]  /*0f00*/  @P2 LDG.E R7, desc[UR6][R8.64+0x4] ;  /* 0x0000040608072981 */ /* 0x000362000c1e1900 */
[----:B------:R-:W-:Y:S01]  /*0f10*/  FFMA R16, R11, R16, -0.0013887860113754868507 ;  /* 0xbab607ed0b107423 */ /* 0x000fe20000000010 */
[----:B------:R-:W-:Y:S01]  /*0f20*/  BAR.SYNC.DEFER_BLOCKING 0x0 ;  /* 0x0000000000007b1d */ /* 0x000fe20000010000 */
[----:B------:R-:W-:-:S04]  /*0f30*/  ISETP.NE.U32.AND P0, PT, R0, 0x1, PT ;  /* 0x000000010000780c */ /* 0x000fc80003f05070 */
[----:B------:R-:W-:Y:S02]  /*0f40*/  FSEL R0, R17, 0.041666727513074874878, P0 ;  /* 0x3d2aaabb11007808 */ /* 0x000fe40000000000 */
[----:B------:R-:W-:Y:S02]  /*0f50*/  FSEL R16, R16, -0.00019574658654164522886, !P0 ;  /* 0xb94d415310107808 */ /* 0x000fe40004000000 */
[----:B------:R-:W-:Y:S02]  /*0f60*/  FSEL R13, -R18, -0.4999999701976776123, P0 ;  /* 0xbeffffff120d7808 */ /* 0x000fe40000000100 */
[----:B------:R-:W-:Y:S01]  /*0f70*/  LOP3.LUT P1, RZ, R20, 0x2, RZ, 0xc0, !PT ;  /* 0x0000000214ff7812 */ /* 0x000fe2000782c0ff */
[----:B------:R-:W-:Y:S01]  /*0f80*/  FFMA R16, R11, R16, R0 ;  /* 0x000000100b107223 */ /* 0x000fe20000000000 */
[----:B------:R-:W-:-:S03]  /*0f90*/  FSEL R0, R21, 1, P0 ;  /* 0x3f80000015007808 */ /* 0x000fc60000000000 */
[C---:B------:R-:W-:Y:S02]  /*0fa0*/  FFMA R13, R11.reuse, R16, R13 ;  /* 0x000000100b0d7223 */ /* 0x040fe4000000000d */
[----:B------:R-:W-:-:S04]  /*0fb0*/  FFMA R11, R11, R0, RZ ;  /* 0x000000000b0b7223 */ /* 0x000fc800000000ff */
[----:B------:R-:W-:Y:S01]  /*0fc0*/  FFMA R11, R11, R13, R0 ;  /* 0x0000000d0b0b7223 */ /* 0x000fe20000000000 */
[----:B------:R-:W-:-:S03]  /*0fd0*/  IMAD.SHL.U32 R4, R4, 0x2, RZ ;  /* 0x0000000204047824 */ /* 0x000fc600078e00ff */
[----:B------:R-:W-:Y:S02]  /*0fe0*/  @P1 FADD R11, RZ, -R11 ;  /* 0x8000000bff0b1221 */ /* 0x000fe40000000000 */
[----:B0-----:R-:W-:Y:S01]  /*0ff0*/  ISETP.GT.AND P0, PT, R4, UR8, PT ;  /* 0x0000000804007c0c */ /* 0x001fe2000bf04270 */
[----:B------:R-:W-:Y:S02]  /*1000*/  IMAD.SHL.U32 R6, R6, 0x2, RZ ;  /* 0x0000000206067824 */ /* 0x000fe400078e00ff */
[-C--:B--2---:R-:W-:Y:S01]  /*1010*/  @P2 FMUL R17, R11, R22.reuse ;  /* 0x000000160b112220 */ /* 0x084fe20000400000 */
[----:B-1----:R-:W-:-:S04]  /*1020*/  @P2 FMUL R8, R19, R22 ;  /* 0x0000001613082220 */ /* 0x002fc80000400000 */
[C---:B---3--:R-:W-:Y:S01]  /*1030*/  @P2 FFMA R8, R11.reuse, R24, R8 ;  /* 0x000000180b082223 */ /* 0x048fe20000000008 */
[C---:B----4-:R-:W-:Y:S01]  /*1040*/  @!P2 FMUL R0, R11.reuse, R10 ;  /* 0x0000000a0b00a220 */ /* 0x050fe20000400000 */
[----:B-----5:R-:W-:-:S03]  /*1050*/  @!P2 FMUL R13, R11, R12 ;  /* 0x0000000c0b0da220 */ /* 0x020fc60000400000 */
[C---:B------:R-:W-:Y:S01]  /*1060*/  @!P2 FFMA R9, R19.reuse, R12, -R0 ;  /* 0x0000000c1309a223 */ /* 0x040fe20000000800 */
[C---:B------:R-:W-:Y:S01]  /*1070*/  @P2 FFMA R0, R19.reuse, R24, -R17 ;  /* 0x0000001813002223 */ /* 0x040fe20000000811 */
[----:B------:R-:W-:Y:S02]  /*1080*/  @!P2 FFMA R13, R19, R10, R13 ;  /* 0x0000000a130da223 */ /* 0x000fe4000000000d */
[----:B------:R-:W-:Y:S02]  /*1090*/  @!P2 FADD R9, R9, R24 ;  /* 0x000000180909a221 */ /* 0x000fe40000000000 */
[----:B------:R-:W-:Y:S01]  /*10a0*/  @!P2 FADD R13, R13, R22 ;  /* 0x000000160d0da221 */ /* 0x000fe20000000000 */
[----:B------:R-:W-:Y:S01]  /*10b0*/  @P2 FADD R9, -R0, R5 ;  /* 0x0000000500092221 */ /* 0x000fe20000000100 */
[----:B------:R-:W-:-:S04]  /*10c0*/  @P2 FADD R13, -R8, R7 ;  /* 0x00000007080d2221 */ /* 0x000fc80000000100 */
[----:B------:R1:W-:Y:S04]  /*10d0*/  STG.E desc[UR6][R14.64], R9 ;  /* 0x000000090e007986 */ /* 0x0003e8000c101906 */
[----:B------:R1:W-:Y:S01]  /*10e0*/  STG.E desc[UR6][R14.64+0x4], R13 ;  /* 0x0000040d0e007986 */ /* 0x0003e2000c101906 */
[----:B------:R-:W-:Y:S06]  /*10f0*/  BAR.SYNC.DEFER_BLOCKING 0x0 ;  /* 0x0000000000007b1d */ /* 0x000fec0000010000 */
[----:B------:R-:W-:Y:S05]  /*1100*/  @!P0 BRA `(.L_x_11) ;  /* 0xfffffff000488947 */ /* 0x000fea000383ffff */
.L_x_2:
[----:B------:R-:W2:Y:S01]  /*1110*/  LDG.E R0, desc[UR6][R14.64] ;  /* 0x000000060e007981 */ /* 0x000ea2000c1e1900 */
[----:B------:R-:W-:Y:S01]  /*1120*/  I2FP.F32.S32 R5, UR8 ;  /* 0x0000000800057c45 */ /* 0x000fe20008201400 */
[----:B------:R-:W-:Y:S03]  /*1130*/  BSSY.RECONVERGENT B0, `(.L_x_12) ;  /* 0x000000c000007945 */ /* 0x000fe60003800200 */
[----:B------:R-:W0:Y:S02]  /*1140*/  MUFU.RCP R2, R5 ;  /* 0x0000000500027308 */ /* 0x000e240000001000 */
[----:B0-----:R-:W-:-:S04]  /*1150*/  FFMA R7, -R5, R2, 1 ;  /* 0x3f80000005077423 */ /* 0x001fc80000000102 */
[----:B------:R-:W-:Y:S02]  /*1160*/  FFMA R7, R2, R7, R2 ;  /* 0x0000000702077223 */ /* 0x000fe40000000002 */
[----:B--2---:R-:W0:Y:S02]  /*1170*/  FCHK P0, R0, R5 ;  /* 0x0000000500007302 */ /* 0x004e240000000000 */
[----:B------:R-:W-:-:S04]  /*1180*/  FFMA R2, R0, R7, RZ ;  /* 0x0000000700027223 */ /* 0x000fc800000000ff */
[----:B------:R-:W-:-:S04]  /*1190*/  FFMA R4, -R5, R2, R0 ;  /* 0x0000000205047223 */ /* 0x000fc80000000100 */
[----:B-1----:R-:W-:Y:S01]  /*11a0*/  FFMA R9, R7, R4, R2 ;  /* 0x0000000407097223 */ /* 0x002fe20000000002 */
[----:B0-----:R-:W-:Y:S06]  /*11b0*/  @!P0 BRA `(.L_x_13) ;  /* 0x00000000000c8947 */ /* 0x001fec0003800000 */
[----:B------:R-:W-:-:S07]  /*11c0*/  MOV R4, 0x11e0 ;  /* 0x000011e000047802 */ /* 0x000fce0000000f00 */
[----:B------:R-:W-:Y:S05]  /*11d0*/  CALL.REL.NOINC `($__internal_1_$__cuda_sm3x_div_rn_noftz_f32_slowpath) ;  /* 0x0000000400d87944 */ /* 0x000fea0003c00000 */
[----:B------:R-:W-:-:S07]  /*11e0*/  IMAD.MOV.U32 R9, RZ, RZ, R0 ;  /* 0x000000ffff097224 */ /* 0x000fce00078e0000 */
.L_x_13:
[----:B------:R-:W-:Y:S05]  /*11f0*/  BSYNC.RECONVERGENT B0 ;  /* 0x0000000000007941 */ /* 0x000fea0003800200 */
.L_x_12:
[----:B------:R-:W0:Y:S01]  /*1200*/  LDC.64 R6, c[0x0][0x380] ;  /* 0x0000e000ff067b82 */ /* 0x000e220000000a00 */
[----:B------:R-:W-:-:S04]  /*1210*/  IMAD.SHL.U32 R3, R3, 0x2, RZ ;  /* 0x0000000203037824 */ /* 0x000fc800078e00ff */
[----:B0-----:R-:W-:-:S05]  /*1220*/  IMAD.WIDE R2, R3, 0x4, R6 ;  /* 0x0000000403027825 */ /* 0x001fca00078e0206 */
[----:B------:R0:W-:Y:S04]  /*1230*/  STG.E desc[UR6][R2.64], R9 ;  /* 0x0000000902007986 */ /* 0x0001e8000c101906 */
[----:B------:R-:W2:Y:S01]  /*1240*/  LDG.E R14, desc[UR6][R14.64+0x4] ;  /* 0x000004060e0e7981 */ /* 0x000ea2000c1e1900 */
[----:B------:R-:W1:Y:S01]  /*1250*/  MUFU.RCP R0, R5 ;  /* 0x0000000500007308 */ /* 0x000e620000001000 */
[----:B------:R-:W-:Y:S01]  /*1260*/  BSSY.RECONVERGENT B0, `(.L_x_14) ;  /* 0x000000c000007945 */ /* 0x000fe20003800200 */
[----:B-1----:R-:W-:-:S04]  /*1270*/  FFMA R7, -R5, R0, 1 ;  /* 0x3f80000005077423 */ /* 0x002fc80000000100 */
[----:B------:R-:W-:Y:S02]  /*1280*/  FFMA R0, R0, R7, R0 ;  /* 0x0000000700007223 */ /* 0x000fe40000000000 */
[----:B--2---:R-:W1:Y:S02]  /*1290*/  FCHK P0, R14, R5 ;  /* 0x000000050e007302 */ /* 0x004e640000000000 */
[----:B------:R-:W-:-:S04]  /*12a0*/  FFMA R7, R0, R14, RZ ;  /* 0x0000000e00077223 */ /* 0x000fc800000000ff */
[----:B------:R-:W-:-:S04]  /*12b0*/  FFMA R4, -R5, R7, R14 ;  /* 0x0000000705047223 */ /* 0x000fc8000000010e */
[----:B------:R-:W-:Y:S01]  /*12c0*/  FFMA R7, R0, R4, R7 ;  /* 0x0000000400077223 */ /* 0x000fe20000000007 */
[----:B01----:R-:W-:Y:S06]  /*12d0*/  @!P0 BRA `(.L_x_15) ;  /* 0x0000000000108947 */ /* 0x003fec0003800000 */
[----:B------:R-:W-:Y:S01]  /*12e0*/  IMAD.MOV.U32 R0, RZ, RZ, R14 ;  /* 0x000000ffff007224 */ /* 0x000fe200078e000e */
[----:B------:R-:W-:-:S07]  /*12f0*/  MOV R4, 0x1310 ;  /* 0x0000131000047802 */ /* 0x000fce0000000f00 */
[----:B------:R-:W-:Y:S05]  /*1300*/  CALL.REL.NOINC `($__internal_1_$__cuda_sm3x_div_rn_noftz_f32_slowpath) ;  /* 0x00000004008c7944 */ /* 0x000fea0003c00000 */
[----:B------:R-:W-:-:S07]  /*1310*/  IMAD.MOV.U32 R7, RZ, RZ, R0 ;  /* 0x000000ffff077224 */ /* 0x000fce00078e0000 */
.L_x_15:
[----:B------:R-:W-:Y:S05]  /*1320*/  BSYNC.RECONVERGENT B0 ;  /* 0x0000000000007941 */ /* 0x000fea0003800200 */
.L_x_14:
[----:B------:R-:W-:Y:S01]  /*1330*/  STG.E desc[UR6][R2.64+0x4], R7 ;  /* 0x0000040702007986 */ /* 0x000fe2000c101906 */
[----:B------:R-:W-:Y:S05]  /*1340*/  EXIT ;  /* 0x000000000000794d */ /* 0x000fea0003800000 */
        .weak           $__internal_0_$__cuda_sm20_div_rn_f64_full
        .type           $__internal_0_$__cuda_sm20_div_rn_f64_full,@function
        .size           $__internal_0_$__cuda_sm20_div_rn_f64_full,($__internal_1_$__cuda_sm3x_div_rn_noftz_f32_slowpath - $__internal_0_$__cuda_sm20_div_rn_f64_full)
$__internal_0_$__cuda_sm20_div_rn_f64_full:
[C---:B------:R-:W-:Y:S01]  /*1350*/  FSETP.GEU.AND P0, PT, |R27|.reuse, 1.469367938527859385e-39, PT ;  /* 0x001000001b00780b */ /* 0x040fe20003f0e200 */
[--C-:B------:R-:W-:Y:S01]  /*1360*/  IMAD.MOV.U32 R10, RZ, RZ, R26.reuse ;  /* 0x000000ffff0a7224 */ /* 0x100fe200078e001a */
[C---:B------:R-:W-:Y:S01]  /*1370*/  LOP3.LUT R12, R27.reuse, 0x800fffff, RZ, 0xc0, !PT ;  /* 0x800fffff1b0c7812 */ /* 0x040fe200078ec0ff */
[----:B------:R-:W-:Y:S01]  /*1380*/  IMAD.MOV.U32 R11, RZ, RZ, R27 ;  /* 0x000000ffff0b7224 */ /* 0x000fe200078e001b */
[----:B------:R-:W-:Y:S01]  /*1390*/  BSSY.RECONVERGENT B1, `(.L_x_16) ;  /* 0x0000057000017945 */ /* 0x000fe20003800200 */
[----:B------:R-:W-:Y:S01]  /*13a0*/  IMAD.MOV.U32 R9, RZ, RZ, R19 ;  /* 0x000000ffff097224 */ /* 0x000fe200078e0013 */
[----:B------:R-:W-:Y:S01]  /*13b0*/  LOP3.LUT R13, R12, 0x3ff00000, RZ, 0xfc, !PT ;  /* 0x3ff000000c0d7812 */ /* 0x000fe200078efcff */
[----:B------:R-:W-:Y:S01]  /*13c0*/  IMAD.MOV.U32 R12, RZ, RZ, R26 ;  /* 0x000000ffff0c7224 */ /* 0x000fe200078e001a */
[----:B------:R-:W-:Y:S01]  /*13d0*/  LOP3.LUT R26, R27, 0x7ff00000, RZ, 0xc0, !PT ;  /* 0x7ff000001b1a7812 */ /* 0x000fe200078ec0ff */
[----:B------:R-:W-:Y:S01]  /*13e0*/  IMAD.MOV.U32 R16, RZ, RZ, 0x1 ;  /* 0x00000001ff107424 */ /* 0x000fe200078e00ff */
[C---:B------:R-:W-:Y:S01]  /*13f0*/  FSETP.GEU.AND P2, PT, |R9|.reuse, 1.469367938527859385e-39, PT ;  /* 0x001000000900780b */ /* 0x040fe20003f4e200 */
[----:B------:R-:W-:Y:S01]  /*1400*/  IMAD.MOV.U32 R8, RZ, RZ, R18 ;  /* 0x000000ffff087224 */ /* 0x000fe200078e0012 */
[----:B------:R-:W-:Y:S01]  /*1410*/  LOP3.LUT R7, R9, 0x7ff00000, RZ, 0xc0, !PT ;  /* 0x7ff0000009077812 */ /* 0x000fe200078ec0ff */
[----:B------:R-:W-:Y:S01]  /*1420*/  @!P0 DMUL R12, R10, 8.98846567431157953865e+307 ;  /* 0x7fe000000a0c8828 */ /* 0x000fe20000000000 */
[----:B------:R-:W-:-:S02]  /*1430*/  IMAD.MOV.U32 R24, RZ, RZ, 0x1ca00000 ;  /* 0x1ca00000ff187424 */ /* 0x000fc400078e00ff */
[----:B------:R-:W-:Y:S01]  /*1440*/  ISETP.GE.U32.AND P1, PT, R7, R26, PT ;  /* 0x0000001a0700720c */ /* 0x000fe20003f26070 */
[----:B------:R-:W-:Y:S02]  /*1450*/  IMAD.MOV.U32 R25, RZ, RZ, R7 ;  /* 0x000000ffff197224 */ /* 0x000fe400078e0007 */
[----:B------:R-:W0:Y:S04]  /*1460*/  MUFU.RCP64H R17, R13 ;  /* 0x0000000d00117308 */ /* 0x000e280000001800 */
[----:B------:R-:W-:Y:S02]  /*1470*/  @!P2 LOP3.LUT R20, R11, 0x7ff00000, RZ, 0xc0, !PT ;  /* 0x7ff000000b14a812 */ /* 0x000fe400078ec0ff */
[----:B------:R-:W-:Y:S02]  /*1480*/  @!P2 MOV R22, RZ ;  /* 0x000000ff0016a202 */ /* 0x000fe40000000f00 */
[----:B------:R-:W-:-:S02]  /*1490*/  @!P2 ISETP.GE.U32.AND P3, PT, R7, R20, PT ;  /* 0x000000140700a20c */ /* 0x000fc40003f66070 */
[----:B------:R-:W-:Y:S02]  /*14a0*/  @!P0 LOP3.LUT R26, R13, 0x7ff00000, RZ, 0xc0, !PT ;  /* 0x7ff000000d1a8812 */ /* 0x000fe400078ec0ff */
[----:B------:R-:W-:-:S03]  /*14b0*/  @!P2 SEL R21, R24, 0x63400000, !P3 ;  /* 0x634000001815a807 */ /* 0x000fc60005800000 */
[----:B------:R-:W-:Y:S01]  /*14c0*/  VIADD R27, R26, 0xffffffff ;  /* 0xffffffff1a1b7836 */ /* 0x000fe20000000000 */
[----:B------:R-:W-:Y:S01]  /*14d0*/  @!P2 LOP3.LUT R21, R21, 0x80000000, R9, 0xf8, !PT ;  /* 0x800000001515a812 */ /* 0x000fe200078ef809 */
[----:B0-----:R-:W-:-:S03]  /*14e0*/  DFMA R18, R16, -R12, 1 ;  /* 0x3ff000001012742b */ /* 0x001fc6000000080c */
[----:B------:R-:W-:-:S05]  /*14f0*/  @!P2 LOP3.LUT R23, R21, 0x100000, RZ, 0xfc, !PT ;  /* 0x001000001517a812 */ /* 0x000fca00078efcff */
[----:B------:R-:W-:-:S08]  /*1500*/  DFMA R18, R18, R18, R18 ;  /* 0x000000121212722b */ /* 0x000fd00000000012 */
[----:B------:R-:W-:Y:S01]  /*1510*/  DFMA R18, R16, R18, R16 ;  /* 0x000000121012722b */ /* 0x000fe20000000010 */
[----:B------:R-:W-:Y:S01]  /*1520*/  SEL R17, R24, 0x63400000, !P1 ;  /* 0x6340000018117807 */ /* 0x000fe20004800000 */
[----:B------:R-:W-:-:S03]  /*1530*/  IMAD.MOV.U32 R16, RZ, RZ, R8 ;  /* 0x000000ffff107224 */ /* 0x000fc600078e0008 */
[----:B------:R-:W-:-:S03]  /*1540*/  LOP3.LUT R17, R17, 0x800fffff, R9, 0xf8, !PT ;  /* 0x800fffff11117812 */ /* 0x000fc600078ef809 */
[----:B------:R-:W-:-:S03]  /*1550*/  DFMA R20, R18, -R12, 1 ;  /* 0x3ff000001214742b */ /* 0x000fc6000000080c */
[----:B------:R-:W-:-:S05]  /*1560*/  @!P2 DFMA R16, R16, 2, -R22 ;  /* 0x400000001010a82b */ /* 0x000fca0000000816 */
[----:B------:R-:W-:-:S05]  /*1570*/  DFMA R18, R18, R20, R18 ;  /* 0x000000141212722b */ /* 0x000fca0000000012 */
[----:B------:R-:W-:-:S03]  /*1580*/  @!P2 LOP3.LUT R25, R17, 0x7ff00000, RZ, 0xc0, !PT ;  /* 0x7ff000001119a812 */ /* 0x000fc600078ec0ff */
[----:B------:R-:W-:Y:S02]  /*1590*/  DMUL R20, R18, R16 ;  /* 0x0000001012147228 */ /* 0x000fe40000000000 */
[----:B------:R-:W-:-:S05]  /*15a0*/  VIADD R22, R25, 0xffffffff ;  /* 0xffffffff19167836 */ /* 0x000fca0000000000 */
[----:B------:R-:W-:Y:S01]  /*15b0*/  ISETP.GT.U32.AND P0, PT, R22, 0x7feffffe, PT ;  /* 0x7feffffe1600780c */ /* 0x000fe20003f04070 */
[----:B------:R-:W-:-:S03]  /*15c0*/  DFMA R22, R20, -R12, R16 ;  /* 0x8000000c1416722b */ /* 0x000fc60000000010 */
[----:B------:R-:W-:-:S05]  /*15d0*/  ISETP.GT.U32.OR P0, PT, R27, 0x7feffffe, P0 ;  /* 0x7feffffe1b00780c */ /* 0x000fca0000704470 */
[----:B------:R-:W-:-:S08]  /*15e0*/  DFMA R22, R18, R22, R20 ;  /* 0x000000161216722b */ /* 0x000fd00000000014 */
[----:B------:R-:W-:Y:S05]  /*15f0*/  @P0 BRA `(.L_x_17) ;  /* 0x00000000006c0947 */ /* 0x000fea0003800000 */
[----:B------:R-:W-:-:S04]  /*1600*/  LOP3.LUT R18, R11, 0x7ff00000, RZ, 0xc0, !PT ;  /* 0x7ff000000b127812 */ /* 0x000fc800078ec0ff */
[CC--:B------:R-:W-:Y:S02]  /*1610*/  VIADDMNMX R8, R7.reuse, -R18.reuse, 0xb9600000, !PT ;  /* 0xb960000007087446 */ /* 0x0c0fe40007800912 */
[----:B------:R-:W-:Y:S02]  /*1620*/  ISETP.GE.U32.AND P0, PT, R7, R18, PT ;  /* 0x000000120700720c */ /* 0x000fe40003f06070 */
[----:B------:R-:W-:Y:S01]  /*1630*/  VIMNMX R7, PT, PT, R8, 0x46a00000, PT ;  /* 0x46a0000008077848 */ /* 0x000fe20003fe0100 */
[----:B------:R-:W-:Y:S01]  /*1640*/  IMAD.MOV.U32 R8, RZ, RZ, RZ ;  /* 0x000000ffff087224 */ /* 0x000fe200078e00ff */
[----:B------:R-:W-:-:S05]  /*1650*/  SEL R24, R24, 0x63400000, !P0 ;  /* 0x6340000018187807 */ /* 0x000fca0004000000 */
[----:B------:R-:W-:-:S04]  /*1660*/  IMAD.IADD R7, R7, 0x1, -R24 ;  /* 0x0000000107077824 */ /* 0x000fc800078e0a18 */
[----:B------:R-:W-:-:S06]  /*1670*/  VIADD R9, R7, 0x7fe00000 ;  /* 0x7fe0000007097836 */ /* 0x000fcc0000000000 */
[----:B------:R-:W-:-:S10]  /*1680*/  DMUL R18, R22, R8 ;  /* 0x0000000816127228 */ /* 0x000fd40000000000 */
[----:B------:R-:W-:-:S13]  /*1690*/  FSETP.GTU.AND P0, PT, |R19|, 1.469367938527859385e-39, PT ;  /* 0x001000001300780b */ /* 0x000fda0003f0c200 */
[----:B------:R-:W-:Y:S05]  /*16a0*/  @P0 BRA `(.L_x_18) ;  /* 0x0000000000940947 */ /* 0x000fea0003800000 */
[----:B------:R-:W-:Y:S01]  /*16b0*/  DFMA R12, R22, -R12, R16 ;  /* 0x8000000c160c722b */ /* 0x000fe20000000010 */
[----:B------:R-:W-:-:S09]  /*16c0*/  IMAD.MOV.U32 R10, RZ, RZ, RZ ;  /* 0x000000ffff0a7224 */ /* 0x000fd200078e00ff */
[C---:B------:R-:W-:Y:S02]  /*16d0*/  FSETP.NEU.AND P0, PT, R13.reuse, RZ, PT ;  /* 0x000000ff0d00720b */ /* 0x040fe40003f0d000 */
[----:B------:R-:W-:-:S04]  /*16e0*/  LOP3.LUT R17, R13, 0x80000000, R11, 0x48, !PT ;  /* 0x800000000d117812 */ /* 0x000fc800078e480b */
[----:B------:R-:W-:-:S07]  /*16f0*/  LOP3.LUT R11, R17, R9, RZ, 0xfc, !PT ;  /* 0x00000009110b7212 */ /* 0x000fce00078efcff */
[----:B------:R-:W-:Y:S05]  /*1700*/  @!P0 BRA `(.L_x_18) ;  /* 0x00000000007c8947 */ /* 0x000fea0003800000 */
[----:B------:R-:W-:Y:S01]  /*1710*/  IMAD.MOV R9, RZ, RZ, -R7 ;  /* 0x000000ffff097224 */ /* 0x000fe200078e0a07 */
[----:B------:R-:W-:Y:S01]  /*1720*/  DMUL.RP R10, R22, R10 ;  /* 0x0000000a160a7228 */ /* 0x000fe20000008000 */
[----:B------:R-:W-:Y:S01]  /*1730*/  IMAD.MOV.U32 R8, RZ, RZ, RZ ;  /* 0x000000ffff087224 */ /* 0x000fe200078e00ff */
[----:B------:R-:W-:-:S05]  /*1740*/  IADD3 R7, PT, PT, -R7, -0x43300000, RZ ;  /* 0xbcd0000007077810 */ /* 0x000fca0007ffe1ff */
[----:B------:R-:W-:-:S03]  /*1750*/  DFMA R8, R18, -R8, R22 ;  /* 0x800000081208722b */ /* 0x000fc60000000016 */
[----:B------:R-:W-:-:S07]  /*1760*/  LOP3.LUT R17, R11, R17, RZ, 0x3c, !PT ;  /* 0x000000110b117212 */ /* 0x000fce00078e3cff */
[----:B------:R-:W-:-:S04]  /*1770*/  FSETP.NEU.AND P0, PT, |R9|, R7, PT ;  /* 0x000000070900720b */ /* 0x000fc80003f0d200 */
[----:B------:R-:W-:Y:S02]  /*1780*/  FSEL R18, R10, R18, !P0 ;  /* 0x000000120a127208 */ /* 0x000fe40004000000 */
[----:B------:R-:W-:Y:S01]  /*1790*/  FSEL R19, R17, R19, !P0 ;  /* 0x0000001311137208 */ /* 0x000fe20004000000 */
[----:B------:R-:W-:Y:S06]  /*17a0*/  BRA `(.L_x_18) ;  /* 0x0000000000547947 */ /* 0x000fec0003800000 */
.L_x_17:
[----:B------:R-:W-:-:S14]  /*17b0*/  DSETP.NAN.AND P0, PT, R8, R8, PT ;  /* 0x000000080800722a */ /* 0x000fdc0003f08000 */
[----:B------:R-:W-:Y:S05]  /*17c0*/  @P0 BRA `(.L_x_19) ;  /* 0x0000000000440947 */ /* 0x000fea0003800000 */
[----:B------:R-:W-:-:S14]  /*17d0*/  DSETP.NAN.AND P0, PT, R10, R10, PT ;  /* 0x0000000a0a00722a */ /* 0x000fdc0003f08000 */
[----:B------:R-:W-:Y:S05]  /*17e0*/  @P0 BRA `(.L_x_20) ;  /* 0x0000000000300947 */ /* 0x000fea0003800000 */
[----:B------:R-:W-:Y:S01]  /*17f0*/  ISETP.NE.AND P0, PT, R25, R26, PT ;  /* 0x0000001a1900720c */ /* 0x000fe20003f05270 */
[----:B------:R-:W-:Y:S02]  /*1800*/  IMAD.MOV.U32 R18, RZ, RZ, 0x0 ;  /* 0x00000000ff127424 */ /* 0x000fe400078e00ff */
[----:B------:R-:W-:-:S10]  /*1810*/  IMAD.MOV.U32 R19, RZ, RZ, -0x80000 ;  /* 0xfff80000ff137424 */ /* 0x000fd400078e00ff */
[----:B------:R-:W-:Y:S05]  /*1820*/  @!P0 BRA `(.L_x_18) ;  /* 0x0000000000348947 */ /* 0x000fea0003800000 */
[----:B------:R-:W-:Y:S02]  /*1830*/  ISETP.NE.AND P0, PT, R25, 0x7ff00000, PT ;  /* 0x7ff000001900780c */ /* 0x000fe40003f05270 */
[----:B------:R-:W-:Y:S02]  /*1840*/  LOP3.LUT R19, R9, 0x80000000, R11, 0x48, !PT ;  /* 0x8000000009137812 */ /* 0x000fe400078e480b */
[----:B------:R-:W-:-:S13]  /*1850*/  ISETP.EQ.OR P0, PT, R26, RZ, !P0 ;  /* 0x000000ff1a00720c */ /* 0x000fda0004702670 */
[----:B------:R-:W-:Y:S01]  /*1860*/  @P0 LOP3.LUT R7, R19, 0x7ff00000, RZ, 0xfc, !PT ;  /* 0x7ff0000013070812 */ /* 0x000fe200078efcff */
[----:B------:R-:W-:Y:S02]  /*1870*/  @!P0 IMAD.MOV.U32 R18, RZ, RZ, RZ ;  /* 0x000000ffff128224 */ /* 0x000fe400078e00ff */
[----:B------:R-:W-:Y:S02]  /*1880*/  @P0 IMAD.MOV.U32 R18, RZ, RZ, RZ ;  /* 0x000000ffff120224 */ /* 0x000fe400078e00ff */
[----:B------:R-:W-:Y:S01]  /*1890*/  @P0 IMAD.MOV.U32 R19, RZ, RZ, R7 ;  /* 0x000000ffff130224 */ /* 0x000fe200078e0007 */
[----:B------:R-:W-:Y:S06]  /*18a0*/  BRA `(.L_x_18) ;  /* 0x0000000000147947 */ /* 0x000fec0003800000 */
.L_x_20:
[----:B------:R-:W-:Y:S01]  /*18b0*/  LOP3.LUT R19, R11, 0x80000, RZ, 0xfc, !PT ;  /* 0x000800000b137812 */ /* 0x000fe200078efcff */
[----:B------:R-:W-:Y:S01]  /*18c0*/  IMAD.MOV.U32 R18, RZ, RZ, R10 ;  /* 0x000000ffff127224 */ /* 0x000fe200078e000a */
[----:B------:R-:W-:Y:S06]  /*18d0*/  BRA `(.L_x_18) ;  /* 0x0000000000087947 */ /* 0x000fec0003800000 */
.L_x_19:
[----:B------:R-:W-:Y:S01]  /*18e0*/  LOP3.LUT R19, R9, 0x80000, RZ, 0xfc, !PT ;  /* 0x0008000009137812 */ /* 0x000fe200078efcff */
[----:B------:R-:W-:-:S07]  /*18f0*/  IMAD.MOV.U32 R18, RZ, RZ, R8 ;  /* 0x000000ffff127224 */ /* 0x000fce00078e0008 */
.L_x_18:
[----:B------:R-:W-:Y:S05]  /*1900*/  BSYNC.RECONVERGENT B1 ;  /* 0x0000000000017941 */ /* 0x000fea0003800200 */
.L_x_16:
[----:B------:R-:W-:Y:S02]  /*1910*/  IMAD.MOV.U32 R8, RZ, RZ, R0 ;  /* 0x000000ffff087224 */ /* 0x000fe400078e0000 */
[----:B------:R-:W-:-:S04]  /*1920*/  IMAD.MOV.U32 R9, RZ, RZ, 0x0 ;  /* 0x00000000ff097424 */ /* 0x000fc800078e00ff */
[----:B------:R-:W-:Y:S05]  /*1930*/  RET.REL.NODEC R8 `(invfft) ;  /* 0xffffffe408b07950 */ /* 0x000fea0003c3ffff */
        .weak           $__internal_1_$__cuda_sm3x_div_rn_noftz_f32_slowpath
        .type           $__internal_1_$__cuda_sm3x_div_rn_noftz_f32_slowpath,@function
        .size           $__internal_1_$__cuda_sm3x_div_rn_noftz_f32_slowpath,(.L_x_52 - $__internal_1_$__cuda_sm3x_div_rn_noftz_f32_slowpath)
$__internal_1_$__cuda_sm3x_div_rn_noftz_f32_slowpath:
[--C-:B------:R-:W-:Y:S01]  /*1940*/  SHF.R.U32.HI R7, RZ, 0x17, R5.reuse ;  /* 0x00000017ff077819 */ /* 0x100fe20000011605 */
[----:B------:R-:W-:Y:S01]  /*1950*/  BSSY.RECONVERGENT B1, `(.L_x_21) ;  /* 0x0000063000017945 */ /* 0x000fe20003800200 */
[----:B------:R-:W-:Y:S01]  /*1960*/  SHF.R.U32.HI R6, RZ, 0x17, R0 ;  /* 0x00000017ff067819 */ /* 0x000fe20000011600 */
[----:B------:R-:W-:Y:S01]  /*1970*/  IMAD.MOV.U32 R9, RZ, RZ, R5 ;  /* 0x000000ffff097224 */ /* 0x000fe200078e0005 */
[----:B------:R-:W-:Y:S02]  /*1980*/  LOP3.LUT R7, R7, 0xff, RZ, 0xc0, !PT ;  /* 0x000000ff07077812 */ /* 0x000fe400078ec0ff */
[----:B------:R-:W-:Y:S02]  /*1990*/  LOP3.LUT R12, R6, 0xff, RZ, 0xc0, !PT ;  /* 0x000000ff060c7812 */ /* 0x000fe400078ec0ff */
[----:B------:R-:W-:-:S03]  /*19a0*/  IADD3 R10, PT, PT, R7, -0x1, RZ ;  /* 0xffffffff070a7810 */ /* 0x000fc60007ffe0ff */
[----:B------:R-:W-:Y:S01]  /*19b0*/  VIADD R8, R12, 0xffffffff ;  /* 0xffffffff0c087836 */ /* 0x000fe20000000000 */
[----:B------:R-:W-:-:S04]  /*19c0*/  ISETP.GT.U32.AND P0, PT, R10, 0xfd, PT ;  /* 0x000000fd0a00780c */ /* 0x000fc80003f04070 */
[----:B------:R-:W-:-:S13]  /*19d0*/  ISETP.GT.U32.OR P0, PT, R8, 0xfd, P0 ;  /* 0x000000fd0800780c */ /* 0x000fda0000704470 */
[----:B------:R-:W-:Y:S01]  /*19e0*/  @!P0 IMAD.MOV.U32 R6, RZ, RZ, RZ ;  /* 0x000000ffff068224 */ /* 0x000fe200078e00ff */
[----:B------:R-:W-:Y:S06]  /*19f0*/  @!P0 BRA `(.L_x_22) ;  /* 0x00000000005c8947 */ /* 0x000fec0003800000 */
[----:B------:R-:W-:Y:S02]  /*1a00*/  FSETP.GTU.FTZ.AND P0, PT, |R0|, +INF , PT ;  /* 0x7f8000000000780b */ /* 0x000fe40003f1c200 */
[----:B------:R-:W-:-:S04]  /*1a10*/  FSETP.GTU.FTZ.AND P1, PT, |R5|, +INF , PT ;  /* 0x7f8000000500780b */ /* 0x000fc80003f3c200 */
[----:B------:R-:W-:-:S13]  /*1a20*/  PLOP3.LUT P0, PT, P0, P1, PT, 0xf8, 0x8f ;  /* 0x00000000008f781c */ /* 0x000fda0000703f70 */
[----:B------:R-:W-:Y:S05]  /*1a30*/  @P0 BRA `(.L_x_23) ;  /* 0x00000004004c0947 */ /* 0x000fea0003800000 */
[----:B------:R-:W-:-:S13]  /*1a40*/  LOP3.LUT P0, RZ, R9, 0x7fffffff, R0, 0xc8, !PT ;  /* 0x7fffffff09ff7812 */ /* 0x000fda000780c800 */
[----:B------:R-:W-:Y:S05]  /*1a50*/  @!P0 BRA `(.L_x_24) ;  /* 0x00000004003c8947 */ /* 0x000fea0003800000 */
[C---:B------:R-:W-:Y:S02]  /*1a60*/  FSETP.NEU.FTZ.AND P1, PT, |R0|.reuse, +INF , PT ;  /* 0x7f8000000000780b */ /* 0x040fe40003f3d200 */
[----:B------:R-:W-:Y:S02]  /*1a70*/  FSETP.NEU.FTZ.AND P2, PT, |R5|, +INF , PT ;  /* 0x7f8000000500780b */ /* 0x000fe40003f5d200 */
[----:B------:R-:W-:-:S11]  /*1a80*/  FSETP.NEU.FTZ.AND P0, PT, |R0|, +INF , PT ;  /* 0x7f8000000000780b */ /* 0x000fd60003f1d200 */
[----:B------:R-:W-:Y:S05]  /*1a90*/  @!P2 BRA !P1, `(.L_x_24) ;  /* 0x00000004002ca947 */ /* 0x000fea0004800000 */
[----:B------:R-:W-:-:S04]  /*1aa0*/  LOP3.LUT P1, RZ, R0, 0x7fffffff, RZ, 0xc0, !PT ;  /* 0x7fffffff00ff7812 */ /* 0x000fc8000782c0ff */
[----:B------:R-:W-:-:S13]  /*1ab0*/  PLOP3.LUT P1, PT, P2, P1, PT, 0x2f, 0xf2 ;  /* 0x0000000000f2781c */ /* 0x000fda0001722577 */
[----:B------:R-:W-:Y:S05]  /*1ac0*/  @P1 BRA `(.L_x_25) ;  /* 0x0000000400181947 */ /* 0x000fea0003800000 */
[----:B------:R-:W-:-:S04]  /*1ad0*/  LOP3.LUT P1, RZ, R9, 0x7fffffff, RZ, 0xc0, !PT ;  /* 0x7fffffff09ff7812 */ /* 0x000fc8000782c0ff */
[----:B------:R-:W-:-:S13]  /*1ae0*/  PLOP3.LUT P0, PT, P0, P1, PT, 0x2f, 0xf2 ;  /* 0x0000000000f2781c */ /* 0x000fda0000702577 */
[----:B------:R-:W-:Y:S05]  /*1af0*/  @P0 BRA `(.L_x_26) ;  /* 0x0000000400000947 */ /* 0x000fea0003800000 */
[----:B------:R-:W-:Y:S02]  /*1b00*/  ISETP.GE.AND P0, PT, R8, RZ, PT ;  /* 0x000000ff0800720c */ /* 0x000fe40003f06270 */
[----:B------:R-:W-:-:S11]  /*1b10*/  ISETP.GE.AND P1, PT, R10, RZ, PT ;  /* 0x000000ff0a00720c */ /* 0x000fd60003f26270 */
[----:B------:R-:W-:Y:S02]  /*1b20*/  @P0 IMAD.MOV.U32 R6, RZ, RZ, RZ ;  /* 0x000000ffff060224 */ /* 0x000fe400078e00ff */
[----:B------:R-:W-:Y:S01]  /*1b30*/  @!P0 FFMA R0, R0, 1.84467440737095516160e+19, RZ ;  /* 0x5f80000000008823 */ /* 0x000fe200000000ff */
[----:B------:R-:W-:Y:S02]  /*1b40*/  @!P0 IMAD.MOV.U32 R6, RZ, RZ, -0x40 ;  /* 0xffffffc0ff068424 */ /* 0x000fe400078e00ff */
[----:B------:R-:W-:Y:S02]  /*1b50*/  @!P1 FFMA R9, R5, 1.84467440737095516160e+19, RZ ;  /* 0x5f80000005099823 */ /* 0x000fe400000000ff */
[----:B------:R-:W-:-:S07]  /*1b60*/  @!P1 VIADD R6, R6, 0x40 ;  /* 0x0000004006069836 */ /* 0x000fce0000000000 */
.L_x_22:
[----:B------:R-:W-:Y:S01]  /*1b70*/  LEA R8, R7, 0xc0800000, 0x17 ;  /* 0xc080000007087811 */ /* 0x000fe200078eb8ff */
[----:B------:R-:W-:Y:S04]  /*1b80*/  BSSY.RECONVERGENT B2, `(.L_x_27) ;  /* 0x0000036000027945 */ /* 0x000fe80003800200 */
[----:B------:R-:W-:Y:S02]  /*1b90*/  IMAD.IADD R9, R9, 0x1, -R8 ;  /* 0x0000000109097824 */ /* 0x000fe400078e0a08 */
[----:B------:R-:W-:Y:S02]  /*1ba0*/  VIADD R8, R12, 0xffffff81 ;  /* 0xffffff810c087836 */ /* 0x000fe40000000000 */
[----:B------:R0:W1:Y:S01]  /*1bb0*/  MUFU.RCP R10, R9 ;  /* 0x00000009000a7308 */ /* 0x0000620000001000 */
[----:B------:R-:W-:Y:S01]  /*1bc0*/  FADD.FTZ R11, -R9, -RZ ;  /* 0x800000ff090b7221 */ /* 0x000fe20000010100 */
[C---:B------:R-:W-:Y:S01]  /*1bd0*/  IMAD R0, R8.reuse, -0x800000, R0 ;  /* 0xff80000008007824 */ /* 0x040fe200078e0200 */
[----:B0-----:R-:W-:-:S05]  /*1be0*/  IADD3 R9, PT, PT, R8, 0x7f, -R7 ;  /* 0x0000007f08097810 */ /* 0x001fca0007ffe807 */
[----:B------:R-:W-:Y:S02]  /*1bf0*/  IMAD.IADD R9, R9, 0x1, R6 ;  /* 0x0000000109097824 */ /* 0x000fe400078e0206 */
[----:B-1----:R-:W-:-:S04]  /*1c00*/  FFMA R13, R10, R11, 1 ;  /* 0x3f8000000a0d7423 */ /* 0x002fc8000000000b */
[----:B------:R-:W-:-:S04]  /*1c10*/  FFMA R17, R10, R13, R10 ;  /* 0x0000000d0a117223 */ /* 0x000fc8000000000a */
[----:B------:R-:W-:-:S04]  /*1c20*/  FFMA R10, R0, R17, RZ ;  /* 0x00000011000a7223 */ /* 0x000fc800000000ff */
[----:B------:R-:W-:-:S04]  /*1c30*/  FFMA R13, R11, R10, R0 ;  /* 0x0000000a0b0d7223 */ /* 0x000fc80000000000 */
[----:B------:R-:W-:-:S04]  /*1c40*/  FFMA R10, R17, R13, R10 ;  /* 0x0000000d110a7223 */ /* 0x000fc8000000000a */
[----:B------:R-:W-:-:S04]  /*1c50*/  FFMA R11, R11, R10, R0 ;  /* 0x0000000a0b0b7223 */ /* 0x000fc80000000000 */
[----:B------:R-:W-:-:S05]  /*1c60*/  FFMA R0, R17, R11, R10 ;  /* 0x0000000b11007223 */ /* 0x000fca000000000a */
[----:B------:R-:W-:-:S04]  /*1c70*/  SHF.R.U32.HI R7, RZ, 0x17, R0 ;  /* 0x00000017ff077819 */ /* 0x000fc80000011600 */
[----:B------:R-:W-:-:S05]  /*1c80*/  LOP3.LUT R7, R7, 0xff, RZ, 0xc0, !PT ;  /* 0x000000ff07077812 */ /* 0x000fca00078ec0ff */
[----:B------:R-:W-:-:S04]  /*1c90*/  IMAD.IADD R12, R7, 0x1, R9 ;  /* 0x00000001070c7824 */ /* 0x000fc800078e0209 */
[----:B------:R-:W-:-:S05]  /*1ca0*/  VIADD R6, R12, 0xffffffff ;  /* 0xffffffff0c067836 */ /* 0x000fca0000000000 */
[----:B------:R-:W-:-:S13]  /*1cb0*/  ISETP.GE.U32.AND P0, PT, R6, 0xfe, PT ;  /* 0x000000fe0600780c */ /* 0x000fda0003f06070 */
[----:B------:R-:W-:Y:S05]  /*1cc0*/  @!P0 BRA `(.L_x_28) ;  /* 0x0000000000808947 */ /* 0x000fea0003800000 */
[----:B------:R-:W-:-:S13]  /*1cd0*/  ISETP.GT.AND P0, PT, R12, 0xfe, PT ;  /* 0x000000fe0c00780c */ /* 0x000fda0003f04270 */
[----:B------:R-:W-:Y:S05]  /*1ce0*/  @P0 BRA `(.L_x_29) ;  /* 0x00000000006c0947 */ /* 0x000fea0003800000 */
[----:B------:R-:W-:-:S13]  /*1cf0*/  ISETP.GE.AND P0, PT, R12, 0x1, PT ;  /* 0x000000010c00780c */ /* 0x000fda0003f06270 */
[----:B------:R-:W-:Y:S05]  /*1d00*/  @P0 BRA `(.L_x_30) ;  /* 0x0000000000740947 */ /* 0x000fea0003800000 */
[----:B------:R-:W-:Y:S02]  /*1d10*/  ISETP.GE.AND P0, PT, R12, -0x18, PT ;  /* 0xffffffe80c00780c */ /* 0x000fe40003f06270 */
[----:B------:R-:W-:-:S11]  /*1d20*/  LOP3.LUT R0, R0, 0x80000000, RZ, 0xc0, !PT ;  /* 0x8000000000007812 */ /* 0x000fd600078ec0ff */
[----:B------:R-:W-:Y:S05]  /*1d30*/  @!P0 BRA `(.L_x_30) ;  /* 0x0000000000688947 */ /* 0x000fea0003800000 */
[CCC-:B------:R-:W-:Y:S01]  /*1d40*/  FFMA.RZ R6, R17.reuse, R11.reuse, R10.reuse ;  /* 0x0000000b11067223 */ /* 0x1c0fe2000000c00a */
[C---:B------:R-:W-:Y:S02]  /*1d50*/  VIADD R9, R12.reuse, 0x20 ;  /* 0x000000200c097836 */ /* 0x040fe40000000000 */
[CCC-:B------:R-:W-:Y:S01]  /*1d60*/  FFMA.RM R7, R17.reuse, R11.reuse, R10.reuse ;  /* 0x0000000b11077223 */ /* 0x1c0fe2000000400a */
[----:B------:R-:W-:Y:S02]  /*1d70*/  ISETP.NE.AND P2, PT, R12, RZ, PT ;  /* 0x000000ff0c00720c */ /* 0x000fe40003f45270 */
[----:B------:R-:W-:Y:S01]  /*1d80*/  LOP3.LUT R8, R6, 0x7fffff, RZ, 0xc0, !PT ;  /* 0x007fffff06087812 */ /* 0x000fe200078ec0ff */
[----:B------:R-:W-:Y:S01]  /*1d90*/  FFMA.RP R6, R17, R11, R10 ;  /* 0x0000000b11067223 */ /* 0x000fe2000000800a */
[----:B------:R-:W-:Y:S01]  /*1da0*/  IMAD.MOV R10, RZ, RZ, -R12 ;  /* 0x000000ffff0a7224 */ /* 0x000fe200078e0a0c */
[----:B------:R-:W-:Y:S02]  /*1db0*/  ISETP.NE.AND P1, PT, R12, RZ, PT ;  /* 0x000000ff0c00720c */ /* 0x000fe40003f25270 */
[----:B------:R-:W-:-:S02]  /*1dc0*/  LOP3.LUT R8, R8, 0x800000, RZ, 0xfc, !PT ;  /* 0x0080000008087812 */ /* 0x000fc400078efcff */
[----:B------:R-:W-:Y:S02]  /*1dd0*/  FSETP.NEU.FTZ.AND P0, PT, R6, R7, PT ;  /* 0x000000070600720b */ /* 0x000fe40003f1d000 */
[----:B------:R-:W-:Y:S02]  /*1de0*/  SHF.L.U32 R9, R8, R9, RZ ;  /* 0x0000000908097219 */ /* 0x000fe400000006ff */
[----:B------:R-:W-:Y:S02]  /*1df0*/  SEL R7, R10, RZ, P2 ;  /* 0x000000ff0a077207 */ /* 0x000fe40001000000 */
[----:B------:R-:W-:Y:S02]  /*1e00*/  ISETP.NE.AND P1, PT, R9, RZ, P1 ;  /* 0x000000ff0900720c */ /* 0x000fe40000f25270 */
[----:B------:R-:W-:Y:S02]  /*1e10*/  SHF.R.U32.HI R7, RZ, R7, R8 ;  /* 0x00000007ff077219 */ /* 0x000fe40000011608 */
[----:B------:R-:W-:-:S02]  /*1e20*/  PLOP3.LUT P0, PT, P0, P1, PT, 0xf8, 0x8f ;  /* 0x00000000008f781c */ /* 0x000fc40000703f70 */
[----:B------:R-:W-:Y:S02]  /*1e30*/  SHF.R.U32.HI R9, RZ, 0x1, R7 ;  /* 0x00000001ff097819 */ /* 0x000fe40000011607 */
[----:B------:R-:W-:-:S04]  /*1e40*/  SEL R6, RZ, 0x1, !P0 ;  /* 0x00000001ff067807 */ /* 0x000fc80004000000 */
[----:B------:R-:W-:-:S04]  /*1e50*/  LOP3.LUT R6, R6, 0x1, R9, 0xf8, !PT ;  /* 0x0000000106067812 */ /* 0x000fc800078ef809 */
[----:B------:R-:W-:-:S05]  /*1e60*/  LOP3.LUT R6, R6, R7, RZ, 0xc0, !PT ;  /* 0x0000000706067212 */ /* 0x000fca00078ec0ff */
[----:B------:R-:W-:-:S05]  /*1e70*/  IMAD.IADD R9, R9, 0x1, R6 ;  /* 0x0000000109097824 */ /* 0x000fca00078e0206 */
[----:B------:R-:W-:Y:S01]  /*1e80*/  LOP3.LUT R0, R9, R0, RZ, 0xfc, !PT ;  /* 0x0000000009007212 */ /* 0x000fe200078efcff */
[----:B------:R-:W-:Y:S06]  /*1e90*/  BRA `(.L_x_30) ;  /* 0x0000000000107947 */ /* 0x000fec0003800000 */
.L_x_29:
[----:B------:R-:W-:-:S04]  /*1ea0*/  LOP3.LUT R0, R0, 0x80000000, RZ, 0xc0, !PT ;  /* 0x8000000000007812 */ /* 0x000fc800078ec0ff */
[----:B------:R-:W-:Y:S01]  /*1eb0*/  LOP3.LUT R0, R0, 0x7f800000, RZ, 0xfc, !PT ;  /* 0x7f80000000007812 */ /* 0x000fe200078efcff */
[----:B------:R-:W-:Y:S06]  /*1ec0*/  BRA `(.L_x_30) ;  /* 0x0000000000047947 */ /* 0x000fec0003800000 */
.L_x_28:
[----:B------:R-:W-:-:S07]  /*1ed0*/  IMAD R0, R9, 0x800000, R0 ;  /* 0x0080000009007824 */ /* 0x000fce00078e0200 */
.L_x_30:
[----:B------:R-:W-:Y:S05]  /*1ee0*/  BSYNC.RECONVERGENT B2 ;  /* 0x0000000000027941 */ /* 0x000fea0003800200 */
.L_x_27:
[----:B------:R-:W-:Y:S05]  /*1ef0*/  BRA `(.L_x_31) ;  /* 0x0000000000207947 */ /* 0x000fea0003800000 */
.L_x_26:
[----:B------:R-:W-:-:S04]  /*1f00*/  LOP3.LUT R0, R9, 0x80000000, R0, 0x48, !PT ;  /* 0x8000000009007812 */ /* 0x000fc800078e4800 */
[----:B------:R-:W-:Y:S01]  /*1f10*/  LOP3.LUT R0, R0, 0x7f800000, RZ, 0xfc, !PT ;  /* 0x7f80000000007812 */ /* 0x000fe200078efcff */
[----:B------:R-:W-:Y:S06]  /*1f20*/  BRA `(.L_x_31) ;  /* 0x0000000000147947 */ /* 0x000fec0003800000 */
.L_x_25:
[----:B------:R-:W-:Y:S01]  /*1f30*/  LOP3.LUT R0, R9, 0x80000000, R0, 0x48, !PT ;  /* 0x8000000009007812 */ /* 0x000fe200078e4800 */
[----:B------:R-:W-:Y:S06]  /*1f40*/  BRA `(.L_x_31) ;  /* 0x00000000000c7947 */ /* 0x000fec0003800000 */
.L_x_24:
[----:B------:R-:W0:Y:S01]  /*1f50*/  MUFU.RSQ R0, -QNAN ;  /* 0xffc0000000007908 */ /* 0x000e220000001400 */
[----:B------:R-:W-:Y:S05]  /*1f60*/  BRA `(.L_x_31) ;  /* 0x0000000000047947 */ /* 0x000fea0003800000 */
.L_x_23:
[----:B------:R-:W-:-:S07]  /*1f70*/  FADD.FTZ R0, R0, R5 ;  /* 0x0000000500007221 */ /* 0x000fce0000010000 */
.L_x_31:
[----:B------:R-:W-:Y:S05]  /*1f80*/  BSYNC.RECONVERGENT B1 ;  /* 0x0000000000017941 */ /* 0x000fea0003800200 */
.L_x_21:
[----:B------:R-:W-:Y:S02]  /*1f90*/  IMAD.MOV.U32 R6, RZ, RZ, R4 ;  /* 0x000000ffff067224 */ /* 0x000fe400078e0004 */
[----:B------:R-:W-:-:S04]  /*1fa0*/  IMAD.MOV.U32 R7, RZ, RZ, 0x0 ;  /* 0x00000000ff077424 */ /* 0x000fc800078e00ff */
[----:B0-----:R-:W-:Y:S05]  /*1fb0*/  RET.REL.NODEC R6 `(invfft) ;  /* 0xffffffe006107950 */ /* 0x001fea0003c3ffff */
.L_x_32:
[----:B------:R-:W-:-:S00]  /*1fc0*/  BRA `(.L_x_32) ;  /* 0xfffffffc00fc7947 */ /* 0x000fc0000383ffff */
[----:B------:R-:W-:-:S00]  /*1fd0*/  NOP ;  /* 0x0000000000007918 */ /* 0x000fc00000000000 */
        /* <DEDUP_REMOVED lines=10> */
.L_x_52:


//--------------------- .text.fft                 --------------------------
	.section	.text.fft,"ax",@progbits
	.align	128
        .global         fft
        .type           fft,@function
        .size           fft,(.L_x_53 - fft)
        .other          fft,@"STO_CUDA_ENTRY STV_DEFAULT"
fft:
.text.fft:
        /* <DEDUP_REMOVED lines=14> */
.L_x_34:
[----:B------:R-:W-:Y:S01]  /*00e0*/  USHF.L.U32 UR4, UR4, 0x1, URZ ;  /* 0x0000000104047899 */ /* 0x000fe200080006ff */
[----:B------:R-:W-:Y:S02]  /*00f0*/  LOP3.LUT R7, R3, 0x1, RZ, 0xc0, !PT ;  /* 0x0000000103077812 */ /* 0x000fe400078ec0ff */
[----:B------:R-:W-:Y:S01]  /*0100*/  SHF.R.U32.HI R3, RZ, 0x1, R3 ;  /* 0x00000001ff037819 */ /* 0x000fe20000011603 */
[----:B------:R-:W-:Y:S02]  /*0110*/  UISETP.GE.AND UP1, UPT, UR4, UR8, UPT ;  /* 0x000000080400728c */ /* 0x000fe4000bf26270 */
[----:B------:R-:W-:-:S07]  /*0120*/  IMAD R0, R0, 0x2, R7 ;  /* 0x0000000200007824 */ /* 0x000fce00078e0207 */
[----:B------:R-:W-:Y:S05]  /*0130*/  BRA.U !UP1, `(.L_x_34) ;  /* 0xfffffffd09e87547 */ /* 0x000fea000b83ffff */
.L_x_33:
        /* <DEDUP_REMOVED lines=15> */
.L_x_44:
        /* <DEDUP_REMOVED lines=13> */
[----:B0-----:R-:W-:Y:S02]  /*0300*/  HFMA2 R8, -RZ, RZ, 0, 0 ;  /* 0x00000000ff087431 */ /* 0x001fe400000001ff */
        /* <DEDUP_REMOVED lines=24> */
[----:B0-----:R-:W-:-:S08]  /*0490*/  DMUL R18, R18, -UR4 ;  /* 0x8000000412127c28 */ /* 0x001fd00008000000 */
        /* <DEDUP_REMOVED lines=8> */
[----:B------:R-:W-:Y:S05]  /*0520*/  CALL.REL.NOINC `($__internal_2_$__cuda_sm20_div_rn_f64_full) ;  /* 0x0000000c00187944 */ /* 0x000fea0003c00000 */
[----:B------:R-:W-:Y:S02]  /*0530*/  IMAD.MOV.U32 R8, RZ, RZ, R18 ;  /* 0x000000ffff087224 */ /* 0x000fe400078e0012 */
[----:B------:R-:W-:-:S07]  /*0540*/  IMAD.MOV.U32 R9, RZ, RZ, R19 ;  /* 0x000000ffff097224 */ /* 0x000fce00078e0013 */
.L_x_37:
[----:B------:R-:W-:Y:S05]  /*0550*/  BSYNC.RECONVERGENT B0 ;  /* 0x0000000000007941 */ /* 0x000fea0003800200 */
.L_x_36:
        /* <DEDUP_REMOVED lines=9> */
[----:B------:R-:W-:-:S05]  /*05f0*/  FFMA R21, R10, -5.3903029534742383927e-15, R7 ;  /* 0xa7c234c50a157823 */ /* 0x000fca0000000007 */
[----:B------:R-:W-:Y:S01]  /*0600*/  MOV R7, R21 ;  /* 0x0000001500077202 */ /* 0x000fe20000000f00 */
[----:B------:R-:W-:Y:S06]  /*0610*/  @!P0 BRA `(.L_x_39) ;  /* 0x0000000000dc8947 */ /* 0x000fec0003800000 */
[----:B------:R-:W-:-:S13]  /*0620*/  FSETP.NEU.AND P0, PT, |R11|, +INF , PT ;  /* 0x7f8000000b00780b */ /* 0x000fda0003f0d200 */
[----:B------:R-:W-:Y:S01]  /*0630*/  @!P0 FMUL R7, RZ, R11 ;  /* 0x0000000bff078220 */ /* 0x000fe20000400000 */
[----:B------:R-:W-:Y:S01]  /*0640*/  @!P0 IMAD.MOV.U32 R0, RZ, RZ, RZ ;  /* 0x000000ffff008224 */ /* 0x000fe200078e00ff */
[----:B------:R-:W-:Y:S06]  /*0650*/  @!P0 BRA `(.L_x_39) ;  /* 0x0000000000cc8947 */ /* 0x000fec0003800000 */
[----:B------:R-:W-:Y:S01]  /*0660*/  IMAD.SHL.U32 R7, R11, 0x100, RZ ;  /* 0x000001000b077824 */ /* 0x000fe200078e00ff */
[----:B------:R-:W0:Y:S01]  /*0670*/  LDCU.64 UR8, c[0x4][URZ] ;  /* 0x01000000ff0877ac */ /* 0x000e220008000a00 */
[----:B------:R-:W-:Y:S02]  /*0680*/  IMAD.MOV.U32 R10, RZ, RZ, RZ ;  /* 0x000000ffff0a7224 */ /* 0x000fe400078e00ff */
[----:B------:R-:W-:Y:S01]  /*0690*/  IMAD.MOV.U32 R0, RZ, RZ, R1 ;  /* 0x000000ffff007224 */ /* 0x000fe200078e0001 */
[----:B------:R-:W-:Y:S01]  /*06a0*/  LOP3.LUT R17, R7, 0x80000000, RZ, 0xfc, !PT ;  /* 0x8000000007117812 */ /* 0x000fe200078efcff */
[----:B------:R-:W-:Y:S01]  /*06b0*/  UMOV UR5, URZ ;  /* 0x000000ff00057c82 */ /* 0x000fe20008000000 */
[----:B------:R-:W-:-:S05]  /*06c0*/  UMOV UR4, URZ ;  /* 0x000000ff00047c82 */ /* 0x000fca0008000000 */
.L_x_40:
        /* <DEDUP_REMOVED lines=38> */
[----:B------:R-:W-:-:S02]  /*0930*/  ISETP.GE.AND P1, PT, R9, RZ, PT ;  /* 0x000000ff0900720c */ /* 0x000fc40003f26270 */
[----:B------:R-:W-:-:S05]  /*0940*/  IADD3 R7, PT, PT, -R0, RZ, RZ ;  /* 0x000000ff00077210 */ /* 0x000fca0007ffe1ff */
[----:B------:R-:W-:Y:S01]  /*0950*/  @!P0 IMAD.MOV.U32 R0, RZ, RZ, R7 ;  /* 0x000000ffff008224 */ /* 0x000fe200078e0007 */
[----:B-1----:R-:W-:-:S10]  /*0960*/  DMUL R16, R12, UR4 ;  /* 0x000000040c107c28 */ /* 0x002fd40008000000 */
[----:B------:R-:W1:Y:S02]  /*0970*/  F2F.F32.F64 R16, R16 ;  /* 0x0000001000107310 */ /* 0x000e640000301000 */
[----:B01----:R-:W-:-:S07]  /*0980*/  FSEL R7, -R16, R16, !P1 ;  /* 0x0000001010077208 */ /* 0x003fce0004800100 */
.L_x_39:
[----:B------:R-:W-:Y:S05]  /*0990*/  BSYNC.RECONVERGENT B0 ;  /* 0x0000000000007941 */ /* 0x000fea0003800200 */
.L_x_38:
        /* <DEDUP_REMOVED lines=31> */
.L_x_43:
[----:B0-----:R-:W-:-:S05]  /*0b90*/  IMAD.WIDE.U32 R20, R7, 0x4, R8 ;  /* 0x0000000407147825 */ /* 0x001fca00078e0008 */
[----:B------:R-:W2:Y:S01]  /*0ba0*/  LDG.E.CONSTANT R12, desc[UR6][R20.64] ;  /* 0x00000006140c7981 */ /* 0x000ea2000c1e9900 */
[C---:B-1----:R-:W-:Y:S01]  /*0bb0*/  LEA R10, R7.reuse, R1, 0x2 ;  /* 0x00000001070a7211 */ /* 0x042fe200078e10ff */
        /* <DEDUP_REMOVED lines=38> */
.L_x_42:
[----:B------:R-:W-:Y:S05]  /*0e20*/  BSYNC.RECONVERGENT B0 ;  /* 0x0000000000007941 */ /* 0x000fea0003800200 */
.L_x_41:
        /* <DEDUP_REMOVED lines=46> */
.L_x_35:
[----:B0-----:R-:W2:Y:S01]  /*1110*/  LDG.E R7, desc[UR6][R14.64] ;  /* 0x000000060e077981 */ /* 0x001ea2000c1e1900 */
[----:B------:R-:W0:Y:S01]  /*1120*/  LDC.64 R4, c[0x0][0x380] ;  /* 0x0000e000ff047b82 */ /* 0x000e220000000a00 */
[----:B------:R-:W-:-:S04]  /*1130*/  IMAD.SHL.U32 R3, R3, 0x2, RZ ;  /* 0x0000000203037824 */ /* 0x000fc800078e00ff */
[----:B0-----:R-:W-:-:S05]  /*1140*/  IMAD.WIDE R2, R3, 0x4, R4 ;  /* 0x0000000403027825 */ /* 0x001fca00078e0204 */
[----:B--2---:R-:W-:Y:S04]  /*1150*/  STG.E desc[UR6][R2.64], R7 ;  /* 0x0000000702007986 */ /* 0x004fe8000c101906 */
[----:B------:R-:W2:Y:S04]  /*1160*/  LDG.E R5, desc[UR6][R14.64+0x4] ;  /* 0x000004060e057981 */ /* 0x000ea8000c1e1900 */
[----:B--2---:R-:W-:Y:S01]  /*1170*/  STG.E desc[UR6][R2.64+0x4], R5 ;  /* 0x0000040502007986 */ /* 0x004fe2000c101906 */
[----:B------:R-:W-:Y:S05]  /*1180*/  EXIT ;  /* 0x000000000000794d */ /* 0x000fea0003800000 */
        .weak           $__internal_2_$__cuda_sm20_div_rn_f64_full
        .type           $__internal_2_$__cuda_sm20_div_rn_f64_full,@function
        .size           $__internal_2_$__cuda_sm20_div_rn_f64_full,(.L_x_53 - $__internal_2_$__cuda_sm20_div_rn_f64_full)
$__internal_2_$__cuda_sm20_div_rn_f64_full:
[C---:B------:R-:W-:Y:S01]  /*1190*/  FSETP.GEU.AND P0, PT, |R27|.reuse, 1.469367938527859385e-39, PT ;  /* 0x001000001b00780b */ /* 0x040fe20003f0e200 */
[----:B------:R-:W-:Y:S01]  /*11a0*/  IMAD.MOV.U32 R11, RZ, RZ, R27 ;  /* 0x000000ffff0b7224 */ /* 0x000fe200078e001b */
[----:B------:R-:W-:Y:S01]  /*11b0*/  LOP3.LUT R12, R27, 0x800fffff, RZ, 0xc0, !PT ;  /* 0x800fffff1b0c7812 */ /* 0x000fe200078ec0ff */
[----:B------:R-:W-:Y:S01]  /*11c0*/  IMAD.MOV.U32 R9, RZ, RZ, R19 ;  /* 0x000000ffff097224 */ /* 0x000fe200078e0013 */
[----:B------:R-:W-:Y:S01]  /*11d0*/  MOV R10, R26 ;  /* 0x0000001a000a7202 */ /* 0x000fe20000000f00 */
[----:B------:R-:W-:Y:S01]  /*11e0*/  IMAD.MOV.U32 R16, RZ, RZ, 0x1 ;  /* 0x00000001ff107424 */ /* 0x000fe200078e00ff */
[----:B------:R-:W-:Y:S01]  /*11f0*/  LOP3.LUT R13, R12, 0x3ff00000, RZ, 0xfc, !PT ;  /* 0x3ff000000c0d7812 */ /* 0x000fe200078efcff */
[----:B------:R-:W-:Y:S01]  /*1200*/  IMAD.MOV.U32 R12, RZ, RZ, R26 ;  /* 0x000000ffff0c7224 */ /* 0x000fe200078e001a */
[C---:B------:R-:W-:Y:S01]  /*1210*/  FSETP.GEU.AND P2, PT, |R9|.reuse, 1.469367938527859385e-39, PT ;  /* 0x001000000900780b */ /* 0x040fe20003f4e200 */
[----:B------:R-:W-:Y:S01]  /*1220*/  IMAD.MOV.U32 R8, RZ, RZ, R18 ;  /* 0x000000ffff087224 */ /* 0x000fe200078e0012 */
[----:B------:R-:W-:Y:S01]  /*1230*/  LOP3.LUT R7, R9, 0x7ff00000, RZ, 0xc0, !PT ;  /* 0x7ff0000009077812 */ /* 0x000fe200078ec0ff */
[----:B------:R-:W-:Y:S01]  /*1240*/  IMAD.MOV.U32 R24, RZ, RZ, 0x1ca00000 ;  /* 0x1ca00000ff187424 */ /* 0x000fe200078e00ff */
[----:B------:R-:W-:Y:S01]  /*1250*/  LOP3.LUT R26, R27, 0x7ff00000, RZ, 0xc0, !PT ;  /* 0x7ff000001b1a7812 */ /* 0x000fe200078ec0ff */
[----:B------:R-:W-:Y:S01]  /*1260*/  @!P0 DMUL R12, R10, 8.98846567431157953865e+307 ;  /* 0x7fe000000a0c8828 */ /* 0x000fe20000000000 */
[----:B------:R-:W-:Y:S01]  /*1270*/  BSSY.RECONVERGENT B1, `(.L_x_45) ;  /* 0x000004d000017945 */ /* 0x000fe20003800200 */
[----:B------:R-:W-:Y:S01]  /*1280*/  IMAD.MOV.U32 R25, RZ, RZ, R7 ;  /* 0x000000ffff197224 */ /* 0x000fe200078e0007 */
[----:B------:R-:W-:-:S03]  /*1290*/  ISETP.GE.U32.AND P1, PT, R7, R26, PT ;  /* 0x0000001a0700720c */ /* 0x000fc60003f26070 */
[----:B------:R-:W0:Y:S02]  /*12a0*/  MUFU.RCP64H R17, R13 ;  /* 0x0000000d00117308 */ /* 0x000e240000001800 */
[----:B------:R-:W-:Y:S01]  /*12b0*/  @!P2 LOP3.LUT R20, R11, 0x7ff00000, RZ, 0xc0, !PT ;  /* 0x7ff000000b14a812 */ /* 0x000fe200078ec0ff */
[----:B------:R-:W-:Y:S01]  /*12c0*/  @!P2 IMAD.MOV.U32 R22, RZ, RZ, RZ ;  /* 0x000000ffff16a224 */ /* 0x000fe200078e00ff */
[----:B------:R-:W-:Y:S02]  /*12d0*/  @!P0 LOP3.LUT R26, R13, 0x7ff00000, RZ, 0xc0, !PT ;  /* 0x7ff000000d1a8812 */ /* 0x000fe400078ec0ff */
[----:B------:R-:W-:-:S03]  /*12e0*/  @!P2 ISETP.GE.U32.AND P3, PT, R7, R20, PT ;  /* 0x000000140700a20c */ /* 0x000fc60003f66070 */
[----:B------:R-:W-:Y:S01]  /*12f0*/  VIADD R27, R26, 0xffffffff ;  /* 0xffffffff1a1b7836 */ /* 0x000fe20000000000 */
[----:B------:R-:W-:-:S04]  /*1300*/  @!P2 SEL R21, R24, 0x63400000, !P3 ;  /* 0x634000001815a807 */ /* 0x000fc80005800000 */
        /* <DEDUP_REMOVED lines=12> */
[----:B------:R-:W-:Y:S01]  /*13d0*/  DMUL R20, R18, R16 ;  /* 0x0000001012147228 */ /* 0x000fe20000000000 */
[----:B------:R-:W-:-:S04]  /*13e0*/  IADD3 R22, PT, PT, R25, -0x1, RZ ;  /* 0xffffffff19167810 */ /* 0x000fc80007ffe0ff */
[----:B------:R-:W-:-:S03]  /*13f0*/  ISETP.GT.U32.AND P0, PT, R22, 0x7feffffe, PT ;  /* 0x7feffffe1600780c */ /* 0x000fc60003f04070 */
[----:B------:R-:W-:Y:S01]  /*1400*/  DFMA R22, R20, -R12, R16 ;  /* 0x8000000c1416722b */ /* 0x000fe20000000010 */
[----:B------:R-:W-:-:S07]  /*1410*/  ISETP.GT.U32.OR P0, PT, R27, 0x7feffffe, P0 ;  /* 0x7feffffe1b00780c */ /* 0x000fce0000704470 */
[----:B------:R-:W-:-:S06]  /*1420*/  DFMA R22, R18, R22, R20 ;  /* 0x000000161216722b */ /* 0x000fcc0000000014 */
        /* <DEDUP_REMOVED lines=28> */
.L_x_46:
[----:B------:R-:W-:-:S14]  /*15f0*/  DSETP.NAN.AND P0, PT, R8, R8, PT ;  /* 0x000000080800722a */ /* 0x000fdc0003f08000 */
[----:B------:R-:W-:Y:S05]  /*1600*/  @P0 BRA `(.L_x_48) ;  /* 0x0000000000440947 */ /* 0x000fea0003800000 */
[----:B------:R-:W-:-:S14]  /*1610*/  DSETP.NAN.AND P0, PT, R10, R10, PT ;  /* 0x0000000a0a00722a */ /* 0x000fdc0003f08000 */
[----:B------:R-:W-:Y:S05]  /*1620*/  @P0 BRA `(.L_x_49) ;  /* 0x0000000000300947 */ /* 0x000fea0003800000 */
[----:B------:R-:W-:Y:S01]  /*1630*/  ISETP.NE.AND P0, PT, R25, R26, PT ;  /* 0x0000001a1900720c */ /* 0x000fe20003f05270 */
[----:B------:R-:W-:Y:S01]  /*1640*/  IMAD.MOV.U32 R18, RZ, RZ, 0x0 ;  /* 0x00000000ff127424 */ /* 0x000fe200078e00ff */
[----:B------:R-:W-:-:S11]  /*1650*/  MOV R19, 0xfff80000 ;  /* 0xfff8000000137802 */ /* 0x000fd60000000f00 */
        /* <DEDUP_REMOVED lines=9> */
.L_x_49:
[----:B------:R-:W-:Y:S01]  /*16f0*/  LOP3.LUT R19, R11, 0x80000, RZ, 0xfc, !PT ;  /* 0x000800000b137812 */ /* 0x000fe200078efcff */
[----:B------:R-:W-:Y:S01]  /*1700*/  IMAD.MOV.U32 R18, RZ, RZ, R10 ;  /* 0x000000ffff127224 */ /* 0x000fe200078e000a */
[----:B------:R-:W-:Y:S06]  /*1710*/  BRA `(.L_x_47) ;  /* 0x0000000000087947 */ /* 0x000fec0003800000 */
.L_x_48:
[----:B------:R-:W-:Y:S01]  /*1720*/  LOP3.LUT R19, R9, 0x80000, RZ, 0xfc, !PT ;  /* 0x0008000009137812 */ /* 0x000fe200078efcff */
[----:B------:R-:W-:-:S07]  /*1730*/  IMAD.MOV.U32 R18, RZ, RZ, R8 ;  /* 0x000000ffff127224 */ /* 0x000fce00078e0008 */
.L_x_47:
[----:B------:R-:W-:Y:S05]  /*1740*/  BSYNC.RECONVERGENT B1 ;  /* 0x0000000000017941 */ /* 0x000fea0003800200 */
.L_x_45:
[----:B------:R-:W-:Y:S02]  /*1750*/  IMAD.MOV.U32 R8, RZ, RZ, R0 ;  /* 0x000000ffff087224 */ /* 0x000fe400078e0000 */
[----:B------:R-:W-:-:S04]  /*1760*/  IMAD.MOV.U32 R9, RZ, RZ, 0x0 ;  /* 0x00000000ff097424 */ /* 0x000fc800078e00ff */
[----:B------:R-:W-:Y:S05]  /*1770*/  RET.REL.NODEC R8 `(fft) ;  /* 0xffffffe808207950 */ /* 0x000fea0003c3ffff */
.L_x_50:
        /* <DEDUP_REMOVED lines=16> */
.L_x_53:


//--------------------- .nv.global.init           --------------------------
	.section	.nv.global.init,"aw",@progbits
	.align	4
.nv.global.init:
	.type		__cudart_i2opi_f,@object
	.size		__cudart_i2opi_f,(.L_0 - __cudart_i2opi_f)
__cudart_i2opi_f:
        /*0000*/ 	.byte	0x41, 0x90, 0x43, 0x3c, 0x99, 0x95, 0x62, 0xdb, 0xc0, 0xdd, 0x34, 0xf5, 0xd1, 0x57, 0x27, 0xfc
        /*0010*/ 	.byte	0x29, 0x15, 0x44, 0x4e, 0x6e, 0x83, 0xf9, 0xa2
.L_0:


//--------------------- .nv.shared.reserved.0     --------------------------
	.section	.nv.shared.reserved.0,"aw",@nobits
	.weak		__nv_reservedSMEM_offset_0_alias
	.size		__nv_reservedSMEM_offset_0_alias, 0, 64
	.other		__nv_reservedSMEM_offset_0_alias,@"STO_CUDA_RESERVED_SHARED STV_DEFAULT"
__nv_reservedSMEM_offset_0_alias:
	.zero		0
	.zero		64


//--------------------- .nv.constant0.invfft      --------------------------
	.section	.nv.constant0.invfft,"a",@progbits
	.sectionflags	@""
	.align	4
.nv.constant0.invfft:
	.zero		916


//--------------------- .nv.constant0.fft         --------------------------
	.section	.nv.constant0.fft,"a",@progbits
	.sectionflags	@""
	.align	4
.nv.constant0.fft:
	.zero		916


//--------------------- SYMBOLS --------------------------

	.type		.nv.reservedSmem.offset0,@object
	.size		.nv.reservedSmem.offset0,0x4
